	.target	sm_90a

	.elftype	@"ET_EXEC"


//--------------------- .note.nv.tkinfo           --------------------------
	.section	.note.nv.tkinfo,"",@"SHT_NOTE"
	.sectionflags	@"SHF_NOTE_NV_TKINFO"
	.tkinfo
        /*0018*/ 	.word	0x00000002
        /*0030*/ 	.string	""
        /*0030*/ 	.string	"ptxas"
        /*0030*/ 	.string	"Cuda compilation tools, release 13.0, V13.0.88"
        /*0030*/ 	.string	"Build cuda_13.0.r13.0/compiler.36424714_0"
        /*0030*/ 	.string	"-arch sm_90a -m 64 "



//--------------------- .note.nv.cuinfo           --------------------------
	.section	.note.nv.cuinfo,"",@"SHT_NOTE"
	.sectionflags	@"SHF_NOTE_NV_CUINFO"
        /*0018*/ 	.short	0x0002
        /*001a*/ 	.short	0x005a
        /*001c*/ 	.short	0x0082
	.zero		2


//--------------------- .nv.info                  --------------------------
	.section	.nv.info,"",@"SHT_CUDA_INFO"
	.align	4


	//----- nvinfo : EIATTR_REGCOUNT
	.align		4
        /*0000*/ 	.byte	0x04, 0x2f
        /*0002*/ 	.short	(.L_12 - .L_11)
	.align		4
.L_11:
        /*0004*/ 	.word	index@(_ZN7cutlass13device_kernelINS_4gemm6kernel13GemmUniversalIN4cute5tupleIJiiiiEEENS1_10collective13CollectiveMmaINS1_37MainloopSm90TmaGmmaWarpSpecializedFP8ILi18ENS5_IJNS4_1CILi4EEENSA_ILi2EEENSA_ILi1EEEEEENS1_35KernelTmaWarpSpecializedCooperativeEEENS5_IJNSA_ILi128EEENSA_ILi64EEESI_EEENS_12float_e4m3_tENS5_IJlSD_lEEESK_SL_NS4_8TiledMMAINS4_8MMA_AtomIJNS4_4SM904GMMA30MMA_64x64x32_F32E4M3E4M3_SS_TNILNSP_7ScaleInE1ELSR_1EEEEEENS4_6LayoutINS5_IJSC_SD_SD_EEENS5_IJSD_NSA_ILi0EEESW_EEEEENS5_IJNS4_10UnderscoreESZ_SZ_EEEEENS4_23SM90_TMA_LOAD_MULTICASTENS4_14ComposedLayoutINS4_7SwizzleILi2ELi4ELi3EEENS4_18smem_ptr_flag_bitsILi8EEENSU_INS5_IJNSA_ILi8EEESI_EEENS5_IJSI_SD_EEEEEEEvNS4_8identityES12_S1C_vS1D_EENS_8epilogue10collective6detail29Sm90TmaWarpSpecializedAdapterINS1G_15DefaultEpilogueISK_SL_SL_NS1F_6thread17LinearCombinationISK_Li1EffLNS1K_9ScaleType4KindE0ELNS_15FloatRoundStyleE2ESK_EENS1_15EpilogueDefaultEEEEEvvEEEEvNT_6ParamsE)
        /*0008*/ 	.word	0x000000a8


	//----- nvinfo : EIATTR_FRAME_SIZE
	.align		4
.L_12:
        /*000c*/ 	.byte	0x04, 0x11
        /*000e*/ 	.short	(.L_14 - .L_13)
	.align		4
.L_13:
        /*0010*/ 	.word	index@(_ZN7cutlass13device_kernelINS_4gemm6kernel13GemmUniversalIN4cute5tupleIJiiiiEEENS1_10collective13CollectiveMmaINS1_37MainloopSm90TmaGmmaWarpSpecializedFP8ILi18ENS5_IJNS4_1CILi4EEENSA_ILi2EEENSA_ILi1EEEEEENS1_35KernelTmaWarpSpecializedCooperativeEEENS5_IJNSA_ILi128EEENSA_ILi64EEESI_EEENS_12float_e4m3_tENS5_IJlSD_lEEESK_SL_NS4_8TiledMMAINS4_8MMA_AtomIJNS4_4SM904GMMA30MMA_64x64x32_F32E4M3E4M3_SS_TNILNSP_7ScaleInE1ELSR_1EEEEEENS4_6LayoutINS5_IJSC_SD_SD_EEENS5_IJSD_NSA_ILi0EEESW_EEEEENS5_IJNS4_10UnderscoreESZ_SZ_EEEEENS4_23SM90_TMA_LOAD_MULTICASTENS4_14ComposedLayoutINS4_7SwizzleILi2ELi4ELi3EEENS4_18smem_ptr_flag_bitsILi8EEENSU_INS5_IJNSA_ILi8EEESI_EEENS5_IJSI_SD_EEEEEEEvNS4_8identityES12_S1C_vS1D_EENS_8epilogue10collective6detail29Sm90TmaWarpSpecializedAdapterINS1G_15DefaultEpilogueISK_SL_SL_NS1F_6thread17LinearCombinationISK_Li1EffLNS1K_9ScaleType4KindE0ELNS_15FloatRoundStyleE2ESK_EENS1_15EpilogueDefaultEEEEEvvEEEEvNT_6ParamsE)
        /*0014*/ 	.word	0x00000000


	//----- nvinfo : EIATTR_MIN_STACK_SIZE
	.align		4
.L_14:
        /*0018*/ 	.byte	0x04, 0x12
        /*001a*/ 	.short	(.L_16 - .L_15)
	.align		4
.L_15:
        /*001c*/ 	.word	index@(_ZN7cutlass13device_kernelINS_4gemm6kernel13GemmUniversalIN4cute5tupleIJiiiiEEENS1_10collective13CollectiveMmaINS1_37MainloopSm90TmaGmmaWarpSpecializedFP8ILi18ENS5_IJNS4_1CILi4EEENSA_ILi2EEENSA_ILi1EEEEEENS1_35KernelTmaWarpSpecializedCooperativeEEENS5_IJNSA_ILi128EEENSA_ILi64EEESI_EEENS_12float_e4m3_tENS5_IJlSD_lEEESK_SL_NS4_8TiledMMAINS4_8MMA_AtomIJNS4_4SM904GMMA30MMA_64x64x32_F32E4M3E4M3_SS_TNILNSP_7ScaleInE1ELSR_1EEEEEENS4_6LayoutINS5_IJSC_SD_SD_EEENS5_IJSD_NSA_ILi0EEESW_EEEEENS5_IJNS4_10UnderscoreESZ_SZ_EEEEENS4_23SM90_TMA_LOAD_MULTICASTENS4_14ComposedLayoutINS4_7SwizzleILi2ELi4ELi3EEENS4_18smem_ptr_flag_bitsILi8EEENSU_INS5_IJNSA_ILi8EEESI_EEENS5_IJSI_SD_EEEEEEEvNS4_8identityES12_S1C_vS1D_EENS_8epilogue10collective6detail29Sm90TmaWarpSpecializedAdapterINS1G_15DefaultEpilogueISK_SL_SL_NS1F_6thread17LinearCombinationISK_Li1EffLNS1K_9ScaleType4KindE0ELNS_15FloatRoundStyleE2ESK_EENS1_15EpilogueDefaultEEEEEvvEEEEvNT_6ParamsE)
        /*0020*/ 	.word	0x00000000
.L_16:


//--------------------- .nv.compat                --------------------------
	.section	.nv.compat,"",@"SHT_CUDA_COMPAT_INFO"
	.align	4
        /*0000*/ 	.byte	0x02, 0x09, 0x01, 0x00, 0x02, 0x02, 0x04, 0x00, 0x02, 0x05, 0x05, 0x00, 0x03, 0x07, 0x01, 0x01
        /*0010*/ 	.byte	0x02, 0x03, 0x01, 0x00, 0x02, 0x06, 0x01, 0x00, 0x04, 0x0b, 0x08, 0x00, 0x00, 0x00, 0x00, 0x00
        /*0020*/ 	.byte	0x00, 0x00, 0x00, 0x00


//--------------------- .nv.info._ZN7cutlass13device_kernelINS_4gemm6kernel13GemmUniversalIN4cute5tupleIJiiiiEEENS1_10collective13CollectiveMmaINS1_37MainloopSm90TmaGmmaWarpSpecializedFP8ILi18ENS5_IJNS4_1CILi4EEENSA_ILi2EEENSA_ILi1EEEEEENS1_35KernelTmaWarpSpecializedCooperativeEEENS5_IJNSA_ILi128EEENSA_ILi64EEESI_EEENS_12float_e4m3_tENS5_IJlSD_lEEESK_SL_NS4_8TiledMMAINS4_8MMA_AtomIJNS4_4SM904GMMA30MMA_64x64x32_F32E4M3E4M3_SS_TNILNSP_7ScaleInE1ELSR_1EEEEEENS4_6LayoutINS5_IJSC_SD_SD_EEENS5_IJSD_NSA_ILi0EEESW_EEEEENS5_IJNS4_10UnderscoreESZ_SZ_EEEEENS4_23SM90_TMA_LOAD_MULTICASTENS4_14ComposedLayoutINS4_7SwizzleILi2ELi4ELi3EEENS4_18smem_ptr_flag_bitsILi8EEENSU_INS5_IJNSA_ILi8EEESI_EEENS5_IJSI_SD_EEEEEEEvNS4_8identityES12_S1C_vS1D_EENS_8epilogue10collective6detail29Sm90TmaWarpSpecializedAdapterINS1G_15DefaultEpilogueISK_SL_SL_NS1F_6thread17LinearCombinationISK_Li1EffLNS1K_9ScaleType4KindE0ELNS_15FloatRoundStyleE2ESK_EENS1_15EpilogueDefaultEEEEEvvEEEEvNT_6ParamsE --------------------------
	.section	.nv.info._ZN7cutlass13device_kernelINS_4gemm6kernel13GemmUniversalIN4cute5tupleIJiiiiEEENS1_10collective13CollectiveMmaINS1_37MainloopSm90TmaGmmaWarpSpecializedFP8ILi18ENS5_IJNS4_1CILi4EEENSA_ILi2EEENSA_ILi1EEEEEENS1_35KernelTmaWarpSpecializedCooperativeEEENS5_IJNSA_ILi128EEENSA_ILi64EEESI_EEENS_12float_e4m3_tENS5_IJlSD_lEEESK_SL_NS4_8TiledMMAINS4_8MMA_AtomIJNS4_4SM904GMMA30MMA_64x64x32_F32E4M3E4M3_SS_TNILNSP_7ScaleInE1ELSR_1EEEEEENS4_6LayoutINS5_IJSC_SD_SD_EEENS5_IJSD_NSA_ILi0EEESW_EEEEENS5_IJNS4_10UnderscoreESZ_SZ_EEEEENS4_23SM90_TMA_LOAD_MULTICASTENS4_14ComposedLayoutINS4_7SwizzleILi2ELi4ELi3EEENS4_18smem_ptr_flag_bitsILi8EEENSU_INS5_IJNSA_ILi8EEESI_EEENS5_IJSI_SD_EEEEEEEvNS4_8identityES12_S1C_vS1D_EENS_8epilogue10collective6detail29Sm90TmaWarpSpecializedAdapterINS1G_15DefaultEpilogueISK_SL_SL_NS1F_6thread17LinearCombinationISK_Li1EffLNS1K_9ScaleType4KindE0ELNS_15FloatRoundStyleE2ESK_EENS1_15EpilogueDefaultEEEEEvvEEEEvNT_6ParamsE,"",@"SHT_CUDA_INFO"
	.sectionflags	@""
	.align	4


	//----- nvinfo : EIATTR_CUDA_API_VERSION
	.align		4
        /*0000*/ 	.byte	0x04, 0x37
        /*0002*/ 	.short	(.L_18 - .L_17)
.L_17:
        /*0004*/ 	.word	0x00000082


	//----- nvinfo : EIATTR_KPARAM_INFO
	.align		4
.L_18:
        /*0008*/ 	.byte	0x04, 0x17
        /*000a*/ 	.short	(.L_20 - .L_19)
.L_19:
        /*000c*/ 	.word	0x00000000
        /*0010*/ 	.short	0x0000
        /*0012*/ 	.short	0x0070
        /*0014*/ 	.byte	0x00, 0xf0, 0x01, 0x10


	//----- nvinfo : EIATTR_SPARSE_MMA_MASK
	.align		4
.L_20:
        /*0018*/ 	.byte	0x03, 0x50
        /*001a*/ 	.short	0x0000


	//----- nvinfo : EIATTR_MAXREG_COUNT
	.align		4
        /*001c*/ 	.byte	0x03, 0x1b
        /*001e*/ 	.short	0x00a8


	//----- nvinfo : EIATTR_NUM_BARRIERS
	.align		4
        /*0020*/ 	.byte	0x02, 0x4c
        /*0022*/ 	.byte	0x01
	.zero		1


	//----- nvinfo : EIATTR_MERCURY_ISA_VERSION
	.align		4
        /*0024*/ 	.byte	0x03, 0x5f
        /*0026*/ 	.short	0x0101


	//----- nvinfo : EIATTR_INT_WARP_WIDE_INSTR_OFFSETS
	.align		4
        /*0028*/ 	.byte	0x04, 0x31
        /*002a*/ 	.short	(.L_22 - .L_21)


	//   ....[0]....
.L_21:
        /*002c*/ 	.word	0x00000660


	//   ....[1]....
        /*0030*/ 	.word	0x00000710


	//   ....[2]....
        /*0034*/ 	.word	0x00000850


	//----- nvinfo : EIATTR_COOP_GROUP_MASK_REGIDS
	.align		4
.L_22:
        /*0038*/ 	.byte	0x04, 0x29
        /*003a*/ 	.short	(.L_24 - .L_23)


	//   ....[0]....
.L_23:
        /*003c*/ 	.word	0xffffffff


	//   ....[1]....
        /*0040*/ 	.word	0xffffffff


	//   ....[2]....
        /*0044*/ 	.word	0xffffffff


	//   ....[3]....
        /*0048*/ 	.word	0xffffffff


	//   ....[4]....
        /*004c*/ 	.word	0xffffffff


	//   ....[5]....
        /*0050*/ 	.word	0xffffffff


	//----- nvinfo : EIATTR_COOP_GROUP_INSTR_OFFSETS
	.align		4
.L_24:
        /*0054*/ 	.byte	0x04, 0x28
        /*0056*/ 	.short	(.L_26 - .L_25)


	//   ....[0]....
.L_25:
        /*0058*/ 	.word	0x00000060


	//   ....[1]....
        /*005c*/ 	.word	0x00000070


	//   ....[2]....
        /*0060*/ 	.word	0x00000130


	//   ....[3]....
        /*0064*/ 	.word	0x000004c0


	//   ....[4]....
        /*0068*/ 	.word	0x00000a00


	//   ....[5]....
        /*006c*/ 	.word	0x00001470


	//----- nvinfo : EIATTR_REG_RECONFIG
	.align		4
.L_26:
        /*0070*/ 	.byte	0x01, 0x54
	.zero		2


	//----- nvinfo : EIATTR_MBARRIER_INSTR_OFFSETS
	.align		4
        /*0074*/ 	.byte	0x04, 0x39
        /*0076*/ 	.short	(.L_28 - .L_27)


	//   ....[0]....
.L_27:
        /*0078*/ 	.word	0x00000250
        /*007c*/ 	.word	0x000000ff
        /*0080*/ 	.word	0x00000000
        /*0084*/ 	.short	0x0100
        /*0086*/ 	.byte	0x08
	.zero		1


	//   ....[1]....
        /*0088*/ 	.word	0x00000260
        /*008c*/ 	.word	0x000000ff
        /*0090*/ 	.word	0x00000090
        /*0094*/ 	.short	0x0100
        /*0096*/ 	.byte	0x08
	.zero		1


	//   ....[2]....
        /*0098*/ 	.word	0x00000270
        /*009c*/ 	.word	0x000000ff
        /*00a0*/ 	.word	0x00000008
        /*00a4*/ 	.short	0x0100
        /*00a6*/ 	.byte	0x08
	.zero		1


	//   ....[3]....
        /*00a8*/ 	.word	0x00000280
        /*00ac*/ 	.word	0x000000ff
        /*00b0*/ 	.word	0x00000098
        /*00b4*/ 	.short	0x0100
        /*00b6*/ 	.byte	0x08
	.zero		1


	//   ....[4]....
        /*00b8*/ 	.word	0x00000290
        /*00bc*/ 	.word	0x000000ff
        /*00c0*/ 	.word	0x00000010
        /*00c4*/ 	.short	0x0100
        /*00c6*/ 	.byte	0x08
	.zero		1


	//   ....[5]....
        /*00c8*/ 	.word	0x000002a0
        /*00cc*/ 	.word	0x000000ff
        /*00d0*/ 	.word	0x000000a0
        /*00d4*/ 	.short	0x0100
        /*00d6*/ 	.byte	0x08
	.zero		1


	//   ....[6]....
        /*00d8*/ 	.word	0x000002b0
        /*00dc*/ 	.word	0x000000ff
        /*00e0*/ 	.word	0x00000018
        /*00e4*/ 	.short	0x0100
        /*00e6*/ 	.byte	0x08
	.zero		1


	//   ....[7]....
        /*00e8*/ 	.word	0x000002c0
        /*00ec*/ 	.word	0x000000ff
        /*00f0*/ 	.word	0x000000a8
        /*00f4*/ 	.short	0x0100
        /*00f6*/ 	.byte	0x08
	.zero		1


	//   ....[8]....
        /*00f8*/ 	.word	0x000002d0
        /*00fc*/ 	.word	0x000000ff
        /*0100*/ 	.word	0x00000020
        /*0104*/ 	.short	0x0100
        /*0106*/ 	.byte	0x08
	.zero		1


	//   ....[9]....
        /*0108*/ 	.word	0x000002e0
        /*010c*/ 	.word	0x000000ff
        /*0110*/ 	.word	0x000000b0
        /*0114*/ 	.short	0x0100
        /*0116*/ 	.byte	0x08
	.zero		1


	//   ....[10]....
        /*0118*/ 	.word	0x000002f0
        /*011c*/ 	.word	0x000000ff
        /*0120*/ 	.word	0x00000028
        /*0124*/ 	.short	0x0100
        /*0126*/ 	.byte	0x08
	.zero		1


	//   ....[11]....
        /*0128*/ 	.word	0x00000300
        /*012c*/ 	.word	0x000000ff
        /*0130*/ 	.word	0x000000b8
        /*0134*/ 	.short	0x0100
        /*0136*/ 	.byte	0x08
	.zero		1


	//   ....[12]....
        /*0138*/ 	.word	0x00000310
        /*013c*/ 	.word	0x000000ff
        /*0140*/ 	.word	0x00000030
        /*0144*/ 	.short	0x0100
        /*0146*/ 	.byte	0x08
	.zero		1


	//   ....[13]....
        /*0148*/ 	.word	0x00000320
        /*014c*/ 	.word	0x000000ff
        /*0150*/ 	.word	0x000000c0
        /*0154*/ 	.short	0x0100
        /*0156*/ 	.byte	0x08
	.zero		1


	//   ....[14]....
        /*0158*/ 	.word	0x00000330
        /*015c*/ 	.word	0x000000ff
        /*0160*/ 	.word	0x00000038
        /*0164*/ 	.short	0x0100
        /*0166*/ 	.byte	0x08
	.zero		1


	//   ....[15]....
        /*0168*/ 	.word	0x00000340
        /*016c*/ 	.word	0x000000ff
        /*0170*/ 	.word	0x000000c8
        /*0174*/ 	.short	0x0100
        /*0176*/ 	.byte	0x08
	.zero		1


	//   ....[16]....
        /*0178*/ 	.word	0x00000350
        /*017c*/ 	.word	0x000000ff
        /*0180*/ 	.word	0x00000040
        /*0184*/ 	.short	0x0100
        /*0186*/ 	.byte	0x08
	.zero		1


	//   ....[17]....
        /*0188*/ 	.word	0x00000360
        /*018c*/ 	.word	0x000000ff
        /*0190*/ 	.word	0x000000d0
        /*0194*/ 	.short	0x0100
        /*0196*/ 	.byte	0x08
	.zero		1


	//   ....[18]....
        /*0198*/ 	.word	0x00000370
        /*019c*/ 	.word	0x000000ff
        /*01a0*/ 	.word	0x00000048
        /*01a4*/ 	.short	0x0100
        /*01a6*/ 	.byte	0x08
	.zero		1


	//   ....[19]....
        /*01a8*/ 	.word	0x00000380
        /*01ac*/ 	.word	0x000000ff
        /*01b0*/ 	.word	0x000000d8
        /*01b4*/ 	.short	0x0100
        /*01b6*/ 	.byte	0x08
	.zero		1


	//   ....[20]....
        /*01b8*/ 	.word	0x00000390
        /*01bc*/ 	.word	0x000000ff
        /*01c0*/ 	.word	0x00000050
        /*01c4*/ 	.short	0x0100
        /*01c6*/ 	.byte	0x08
	.zero		1


	//   ....[21]....
        /*01c8*/ 	.word	0x000003a0
        /*01cc*/ 	.word	0x000000ff
        /*01d0*/ 	.word	0x000000e0
        /*01d4*/ 	.short	0x0100
        /*01d6*/ 	.byte	0x08
	.zero		1


	//   ....[22]....
        /*01d8*/ 	.word	0x000003b0
        /*01dc*/ 	.word	0x000000ff
        /*01e0*/ 	.word	0x00000058
        /*01e4*/ 	.short	0x0100
        /*01e6*/ 	.byte	0x08
	.zero		1


	//   ....[23]....
        /*01e8*/ 	.word	0x000003c0
        /*01ec*/ 	.word	0x000000ff
        /*01f0*/ 	.word	0x000000e8
        /*01f4*/ 	.short	0x0100
        /*01f6*/ 	.byte	0x08
	.zero		1


	//   ....[24]....
        /*01f8*/ 	.word	0x000003d0
        /*01fc*/ 	.word	0x000000ff
        /*0200*/ 	.word	0x00000060
        /*0204*/ 	.short	0x0100
        /*0206*/ 	.byte	0x08
	.zero		1


	//   ....[25]....
        /*0208*/ 	.word	0x000003e0
        /*020c*/ 	.word	0x000000ff
        /*0210*/ 	.word	0x000000f0
        /*0214*/ 	.short	0x0100
        /*0216*/ 	.byte	0x08
	.zero		1


	//   ....[26]....
        /*0218*/ 	.word	0x000003f0
        /*021c*/ 	.word	0x000000ff
        /*0220*/ 	.word	0x00000068
        /*0224*/ 	.short	0x0100
        /*0226*/ 	.byte	0x08
	.zero		1


	//   ....[27]....
        /*0228*/ 	.word	0x00000400
        /*022c*/ 	.word	0x000000ff
        /*0230*/ 	.word	0x000000f8
        /*0234*/ 	.short	0x0100
        /*0236*/ 	.byte	0x08
	.zero		1


	//   ....[28]....
        /*0238*/ 	.word	0x00000410
        /*023c*/ 	.word	0x000000ff
        /*0240*/ 	.word	0x00000070
        /*0244*/ 	.short	0x0100
        /*0246*/ 	.byte	0x08
	.zero		1


	//   ....[29]....
        /*0248*/ 	.word	0x00000420
        /*024c*/ 	.word	0x000000ff
        /*0250*/ 	.word	0x00000100
        /*0254*/ 	.short	0x0100
        /*0256*/ 	.byte	0x08
	.zero		1


	//   ....[30]....
        /*0258*/ 	.word	0x00000430
        /*025c*/ 	.word	0x000000ff
        /*0260*/ 	.word	0x00000078
        /*0264*/ 	.short	0x0100
        /*0266*/ 	.byte	0x08
	.zero		1


	//   ....[31]....
        /*0268*/ 	.word	0x00000440
        /*026c*/ 	.word	0x000000ff
        /*0270*/ 	.word	0x00000108
        /*0274*/ 	.short	0x0100
        /*0276*/ 	.byte	0x08
	.zero		1


	//   ....[32]....
        /*0278*/ 	.word	0x00000450
        /*027c*/ 	.word	0x000000ff
        /*0280*/ 	.word	0x00000080
        /*0284*/ 	.short	0x0100
        /*0286*/ 	.byte	0x08
	.zero		1


	//   ....[33]....
        /*0288*/ 	.word	0x00000460
        /*028c*/ 	.word	0x000000ff
        /*0290*/ 	.word	0x00000110
        /*0294*/ 	.short	0x0100
        /*0296*/ 	.byte	0x08
	.zero		1


	//   ....[34]....
        /*0298*/ 	.word	0x00000470
        /*029c*/ 	.word	0x000000ff
        /*02a0*/ 	.word	0x00000088
        /*02a4*/ 	.short	0x0100
        /*02a6*/ 	.byte	0x08
	.zero		1


	//   ....[35]....
        /*02a8*/ 	.word	0x00000480
        /*02ac*/ 	.word	0x000000ff
        /*02b0*/ 	.word	0x00000118
        /*02b4*/ 	.short	0x0100
        /*02b6*/ 	.byte	0x08
	.zero		1


	//   ....[36]....
        /*02b8*/ 	.word	0x00000900
        /*02bc*/ 	.word	0x000000ff
        /*02c0*/ 	.word	0x00000130
        /*02c4*/ 	.short	0x0100
        /*02c6*/ 	.byte	0x06
	.zero		1


	//   ....[37]....
        /*02c8*/ 	.word	0x00000990
        /*02cc*/ 	.word	0x000000ff
        /*02d0*/ 	.word	0x00000138
        /*02d4*/ 	.short	0x0100
        /*02d6*/ 	.byte	0x06
	.zero		1


	//   ....[38]....
        /*02d8*/ 	.word	0x000017b0
        /*02dc*/ 	.word	0x000000ff
        /*02e0*/ 	.word	0x00000000
        /*02e4*/ 	.short	0x010a
        /*02e6*/ 	.byte	0x06
	.zero		1


	//   ....[39]....
        /*02e8*/ 	.word	0x000017f0
        /*02ec*/ 	.word	0x000000ff
        /*02f0*/ 	.word	0x00000000
        /*02f4*/ 	.short	0x010a
        /*02f6*/ 	.byte	0x06
	.zero		1


	//   ....[40]....
        /*02f8*/ 	.word	0x00001e30
        /*02fc*/ 	.word	0x000000ff
        /*0300*/ 	.word	0x00000000
        /*0304*/ 	.short	0x010a
        /*0306*/ 	.byte	0x0c
	.zero		1


	//   ....[41]....
        /*0308*/ 	.word	0x00001e70
        /*030c*/ 	.word	0x000000ff
        /*0310*/ 	.word	0x00000000
        /*0314*/ 	.short	0x010a
        /*0316*/ 	.byte	0x0c
	.zero		1


	//   ....[42]....
        /*0318*/ 	.word	0x000022a0
        /*031c*/ 	.word	0x0000000a
        /*0320*/ 	.word	0x00000000
        /*0324*/ 	.short	0x0101
        /*0326*/ 	.byte	0x3f
	.zero		1


	//   ....[43]....
        /*0328*/ 	.word	0x00002740
        /*032c*/ 	.word	0x00000008
        /*0330*/ 	.word	0x00000000
        /*0334*/ 	.short	0x0101
        /*0336*/ 	.byte	0x3f
	.zero		1


	//   ....[44]....
        /*0338*/ 	.word	0x00006120
        /*033c*/ 	.word	0x00000012
        /*0340*/ 	.word	0x00000090
        /*0344*/ 	.short	0x010a
        /*0346*/ 	.byte	0x3f
	.zero		1


	//   ....[45]....
        /*0348*/ 	.word	0x000064c0
        /*034c*/ 	.word	0x00000008
        /*0350*/ 	.word	0x00000138
        /*0354*/ 	.short	0x0101
        /*0356*/ 	.byte	0x3f
	.zero		1


	//   ....[46]....
        /*0358*/ 	.word	0x00006be0
        /*035c*/ 	.word	0x00000007
        /*0360*/ 	.word	0x00000000
        /*0364*/ 	.short	0x010a
        /*0366*/ 	.byte	0x3f
	.zero		1


	//   ....[47]....
        /*0368*/ 	.word	0x00006c60
        /*036c*/ 	.word	0x00000006
        /*0370*/ 	.word	0x00000000
        /*0374*/ 	.short	0x010a
        /*0376*/ 	.byte	0x3f
	.zero		1


	//   ....[48]....
        /*0378*/ 	.word	0x00006cf0
        /*037c*/ 	.word	0x00000007
        /*0380*/ 	.word	0x00000000
        /*0384*/ 	.short	0x010a
        /*0386*/ 	.byte	0x3f
	.zero		1


	//   ....[49]....
        /*0388*/ 	.word	0x00006d80
        /*038c*/ 	.word	0x00000006
        /*0390*/ 	.word	0x00000000
        /*0394*/ 	.short	0x010a
        /*0396*/ 	.byte	0x3f
	.zero		1


	//   ....[50]....
        /*0398*/ 	.word	0x00006e10
        /*039c*/ 	.word	0x00000007
        /*03a0*/ 	.word	0x00000000
        /*03a4*/ 	.short	0x010a
        /*03a6*/ 	.byte	0x3f
	.zero		1


	//   ....[51]....
        /*03a8*/ 	.word	0x00006ea0
        /*03ac*/ 	.word	0x00000006
        /*03b0*/ 	.word	0x00000000
        /*03b4*/ 	.short	0x010a
        /*03b6*/ 	.byte	0x3f
	.zero		1


	//   ....[52]....
        /*03b8*/ 	.word	0x00006f30
        /*03bc*/ 	.word	0x00000007
        /*03c0*/ 	.word	0x00000000
        /*03c4*/ 	.short	0x010a
        /*03c6*/ 	.byte	0x3f
	.zero		1


	//   ....[53]....
        /*03c8*/ 	.word	0x00006fc0
        /*03cc*/ 	.word	0x00000006
        /*03d0*/ 	.word	0x00000000
        /*03d4*/ 	.short	0x010a
        /*03d6*/ 	.byte	0x3f
	.zero		1


	//   ....[54]....
        /*03d8*/ 	.word	0x00007050
        /*03dc*/ 	.word	0x00000007
        /*03e0*/ 	.word	0x00000000
        /*03e4*/ 	.short	0x010a
        /*03e6*/ 	.byte	0x3f
	.zero		1


	//   ....[55]....
        /*03e8*/ 	.word	0x000070e0
        /*03ec*/ 	.word	0x00000006
        /*03f0*/ 	.word	0x00000000
        /*03f4*/ 	.short	0x010a
        /*03f6*/ 	.byte	0x3f
	.zero		1


	//   ....[56]....
        /*03f8*/ 	.word	0x00007170
        /*03fc*/ 	.word	0x00000007
        /*0400*/ 	.word	0x00000000
        /*0404*/ 	.short	0x010a
        /*0406*/ 	.byte	0x3f
	.zero		1


	//   ....[57]....
        /*0408*/ 	.word	0x00007200
        /*040c*/ 	.word	0x00000006
        /*0410*/ 	.word	0x00000000
        /*0414*/ 	.short	0x010a
        /*0416*/ 	.byte	0x3f
	.zero		1


	//   ....[58]....
        /*0418*/ 	.word	0x00007290
        /*041c*/ 	.word	0x00000007
        /*0420*/ 	.word	0x00000000
        /*0424*/ 	.short	0x010a
        /*0426*/ 	.byte	0x3f
	.zero		1


	//   ....[59]....
        /*0428*/ 	.word	0x00007320
        /*042c*/ 	.word	0x00000006
        /*0430*/ 	.word	0x00000000
        /*0434*/ 	.short	0x010a
        /*0436*/ 	.byte	0x3f
	.zero		1


	//   ....[60]....
        /*0438*/ 	.word	0x000073b0
        /*043c*/ 	.word	0x00000007
        /*0440*/ 	.word	0x00000000
        /*0444*/ 	.short	0x010a
        /*0446*/ 	.byte	0x3f
	.zero		1


	//   ....[61]....
        /*0448*/ 	.word	0x00007440
        /*044c*/ 	.word	0x00000006
        /*0450*/ 	.word	0x00000000
        /*0454*/ 	.short	0x010a
        /*0456*/ 	.byte	0x3f
	.zero		1


	//   ....[62]....
        /*0458*/ 	.word	0x000074d0
        /*045c*/ 	.word	0x00000007
        /*0460*/ 	.word	0x00000000
        /*0464*/ 	.short	0x010a
        /*0466*/ 	.byte	0x3f
	.zero		1


	//   ....[63]....
        /*0468*/ 	.word	0x00007560
        /*046c*/ 	.word	0x00000005
        /*0470*/ 	.word	0x00000000
        /*0474*/ 	.short	0x010a
        /*0476*/ 	.byte	0x3f
	.zero		1


	//   ....[64]....
        /*0478*/ 	.word	0x000075d0
        /*047c*/ 	.word	0x00000009
        /*0480*/ 	.word	0x00000000
        /*0484*/ 	.short	0x010a
        /*0486*/ 	.byte	0x3f
	.zero		1


	//   ....[65]....
        /*0488*/ 	.word	0x00007630
        /*048c*/ 	.word	0x0000000b
        /*0490*/ 	.word	0x00000000
        /*0494*/ 	.short	0x010a
        /*0496*/ 	.byte	0x3f
	.zero		1


	//   ....[66]....
        /*0498*/ 	.word	0x00007700
        /*049c*/ 	.word	0x00000012
        /*04a0*/ 	.word	0x00000090
        /*04a4*/ 	.short	0x010a
        /*04a6*/ 	.byte	0x3f
	.zero		1


	//   ....[67]....
        /*04a8*/ 	.word	0x000077d0
        /*04ac*/ 	.word	0x00000007
        /*04b0*/ 	.word	0x00000000
        /*04b4*/ 	.short	0x010a
        /*04b6*/ 	.byte	0x3f
	.zero		1


	//   ....[68]....
        /*04b8*/ 	.word	0x00007820
        /*04bc*/ 	.word	0x00000006
        /*04c0*/ 	.word	0x00000000
        /*04c4*/ 	.short	0x010a
        /*04c6*/ 	.byte	0x3f
	.zero		1


	//   ....[69]....
        /*04c8*/ 	.word	0x00007870
        /*04cc*/ 	.word	0x00000007
        /*04d0*/ 	.word	0x00000000
        /*04d4*/ 	.short	0x010a
        /*04d6*/ 	.byte	0x3f
	.zero		1


	//   ....[70]....
        /*04d8*/ 	.word	0x000078c0
        /*04dc*/ 	.word	0x00000006
        /*04e0*/ 	.word	0x00000000
        /*04e4*/ 	.short	0x010a
        /*04e6*/ 	.byte	0x3f
	.zero		1


	//   ....[71]....
        /*04e8*/ 	.word	0x00007910
        /*04ec*/ 	.word	0x00000007
        /*04f0*/ 	.word	0x00000000
        /*04f4*/ 	.short	0x010a
        /*04f6*/ 	.byte	0x3f
	.zero		1


	//   ....[72]....
        /*04f8*/ 	.word	0x00007960
        /*04fc*/ 	.word	0x00000006
        /*0500*/ 	.word	0x00000000
        /*0504*/ 	.short	0x010a
        /*0506*/ 	.byte	0x3f
	.zero		1


	//   ....[73]....
        /*0508*/ 	.word	0x000079b0
        /*050c*/ 	.word	0x00000007
        /*0510*/ 	.word	0x00000000
        /*0514*/ 	.short	0x010a
        /*0516*/ 	.byte	0x3f
	.zero		1


	//   ....[74]....
        /*0518*/ 	.word	0x00007a00
        /*051c*/ 	.word	0x00000006
        /*0520*/ 	.word	0x00000000
        /*0524*/ 	.short	0x010a
        /*0526*/ 	.byte	0x3f
	.zero		1


	//   ....[75]....
        /*0528*/ 	.word	0x00007a50
        /*052c*/ 	.word	0x00000007
        /*0530*/ 	.word	0x00000000
        /*0534*/ 	.short	0x010a
        /*0536*/ 	.byte	0x3f
	.zero		1


	//   ....[76]....
        /*0538*/ 	.word	0x00007aa0
        /*053c*/ 	.word	0x00000006
        /*0540*/ 	.word	0x00000000
        /*0544*/ 	.short	0x010a
        /*0546*/ 	.byte	0x3f
	.zero		1


	//   ....[77]....
        /*0548*/ 	.word	0x00007af0
        /*054c*/ 	.word	0x00000007
        /*0550*/ 	.word	0x00000000
        /*0554*/ 	.short	0x010a
        /*0556*/ 	.byte	0x3f
	.zero		1


	//   ....[78]....
        /*0558*/ 	.word	0x00007b40
        /*055c*/ 	.word	0x00000006
        /*0560*/ 	.word	0x00000000
        /*0564*/ 	.short	0x010a
        /*0566*/ 	.byte	0x3f
	.zero		1


	//   ....[79]....
        /*0568*/ 	.word	0x00007b90
        /*056c*/ 	.word	0x00000007
        /*0570*/ 	.word	0x00000000
        /*0574*/ 	.short	0x010a
        /*0576*/ 	.byte	0x3f
	.zero		1


	//   ....[80]....
        /*0578*/ 	.word	0x00007be0
        /*057c*/ 	.word	0x00000006
        /*0580*/ 	.word	0x00000000
        /*0584*/ 	.short	0x010a
        /*0586*/ 	.byte	0x3f
	.zero		1


	//   ....[81]....
        /*0588*/ 	.word	0x00007c30
        /*058c*/ 	.word	0x00000007
        /*0590*/ 	.word	0x00000000
        /*0594*/ 	.short	0x010a
        /*0596*/ 	.byte	0x3f
	.zero		1


	//   ....[82]....
        /*0598*/ 	.word	0x00007c80
        /*059c*/ 	.word	0x00000006
        /*05a0*/ 	.word	0x00000000
        /*05a4*/ 	.short	0x010a
        /*05a6*/ 	.byte	0x3f
	.zero		1


	//   ....[83]....
        /*05a8*/ 	.word	0x00007cd0
        /*05ac*/ 	.word	0x00000007
        /*05b0*/ 	.word	0x00000000
        /*05b4*/ 	.short	0x010a
        /*05b6*/ 	.byte	0x3f
	.zero		1


	//----- nvinfo : EIATTR_NUM_MBARRIERS
	.align		4
.L_28:
        /*05b8*/ 	.byte	0x03, 0x38
        /*05ba*/ 	.short	0x0026


	//----- nvinfo : EIATTR_EXIT_INSTR_OFFSETS
	.align		4
        /*05bc*/ 	.byte	0x04, 0x1c
        /*05be*/ 	.short	(.L_30 - .L_29)


	//   ....[0]....
.L_29:
        /*05c0*/ 	.word	0x00000b60


	//   ....[1]....
        /*05c4*/ 	.word	0x00001340


	//   ....[2]....
        /*05c8*/ 	.word	0x00005710


	//   ....[3]....
        /*05cc*/ 	.word	0x00005c70


	//   ....[4]....
        /*05d0*/ 	.word	0x000075b0


	//----- nvinfo : EIATTR_MAX_THREADS
	.align		4
.L_30:
        /*05d4*/ 	.byte	0x04, 0x05
        /*05d6*/ 	.short	(.L_32 - .L_31)
.L_31:
        /*05d8*/ 	.word	0x00000180
        /*05dc*/ 	.word	0x00000001
        /*05e0*/ 	.word	0x00000001


	//----- nvinfo : EIATTR_CRS_STACK_SIZE
	.align		4
.L_32:
        /*05e4*/ 	.byte	0x04, 0x1e
        /*05e6*/ 	.short	(.L_34 - .L_33)
.L_33:
        /*05e8*/ 	.word	0x00000000


	//----- nvinfo : EIATTR_CBANK_PARAM_SIZE
	.align		4
.L_34:
        /*05ec*/ 	.byte	0x03, 0x19
        /*05ee*/ 	.short	0x0470


	//----- nvinfo : EIATTR_PARAM_CBANK
	.align		4
        /*05f0*/ 	.byte	0x04, 0x0a
        /*05f2*/ 	.short	(.L_36 - .L_35)
	.align		4
.L_35:
        /*05f4*/ 	.word	index@(.nv.constant0._ZN7cutlass13device_kernelINS_4gemm6kernel13GemmUniversalIN4cute5tupleIJiiiiEEENS1_10collective13CollectiveMmaINS1_37MainloopSm90TmaGmmaWarpSpecializedFP8ILi18ENS5_IJNS4_1CILi4EEENSA_ILi2EEENSA_ILi1EEEEEENS1_35KernelTmaWarpSpecializedCooperativeEEENS5_IJNSA_ILi128EEENSA_ILi64EEESI_EEENS_12float_e4m3_tENS5_IJlSD_lEEESK_SL_NS4_8TiledMMAINS4_8MMA_AtomIJNS4_4SM904GMMA30MMA_64x64x32_F32E4M3E4M3_SS_TNILNSP_7ScaleInE1ELSR_1EEEEEENS4_6LayoutINS5_IJSC_SD_SD_EEENS5_IJSD_NSA_ILi0EEESW_EEEEENS5_IJNS4_10UnderscoreESZ_SZ_EEEEENS4_23SM90_TMA_LOAD_MULTICASTENS4_14ComposedLayoutINS4_7SwizzleILi2ELi4ELi3EEENS4_18smem_ptr_flag_bitsILi8EEENSU_INS5_IJNSA_ILi8EEESI_EEENS5_IJSI_SD_EEEEEEEvNS4_8identityES12_S1C_vS1D_EENS_8epilogue10collective6detail29Sm90TmaWarpSpecializedAdapterINS1G_15DefaultEpilogueISK_SL_SL_NS1F_6thread17LinearCombinationISK_Li1EffLNS1K_9ScaleType4KindE0ELNS_15FloatRoundStyleE2ESK_EENS1_15EpilogueDefaultEEEEEvvEEEEvNT_6ParamsE)
        /*05f8*/ 	.short	0x0210
        /*05fa*/ 	.short	0x0470


	//----- nvinfo : EIATTR_SW_WAR
	.align		4
.L_36:
        /*05fc*/ 	.byte	0x04, 0x36
        /*05fe*/ 	.short	(.L_38 - .L_37)
.L_37:
        /*0600*/ 	.word	0x00000008
.L_38:


//--------------------- .nv.callgraph             --------------------------
	.section	.nv.callgraph,"",@"SHT_CUDA_CALLGRAPH"
	.align	4
	.sectionentsize	8
	.align		4
        /*0000*/ 	.word	0x00000000
	.align		4
        /*0004*/ 	.word	0xffffffff
	.align		4
        /*0008*/ 	.word	0x00000000
	.align		4
        /*000c*/ 	.word	0xfffffffe
	.align		4
        /*0010*/ 	.word	0x00000000
	.align		4
        /*0014*/ 	.word	0xfffffffd
	.align		4
        /*0018*/ 	.word	0x00000000
	.align		4
        /*001c*/ 	.word	0xfffffffc


//--------------------- .nv.constant4             --------------------------
	.section	.nv.constant4,"a",@progbits
	.align	8
	.align		8
.nv.constant4:
        /*0000*/ 	.dword	_ZN40_INTERNAL_74557d26_4_k_cu_dcd6c120_274304cuda3std3__45__cpo5beginE
	.align		8
        /*0008*/ 	.dword	_ZN40_INTERNAL_74557d26_4_k_cu_dcd6c120_274304cuda3std3__45__cpo3endE
	.align		8
        /*0010*/ 	.dword	_ZN40_INTERNAL_74557d26_4_k_cu_dcd6c120_274304cuda3std3__45__cpo6cbeginE
	.align		8
        /*0018*/ 	.dword	_ZN40_INTERNAL_74557d26_4_k_cu_dcd6c120_274304cuda3std3__45__cpo4cendE
	.align		8
        /*0020*/ 	.dword	_ZN40_INTERNAL_74557d26_4_k_cu_dcd6c120_274304cuda3std3__442_GLOBAL__N__74557d26_4_k_cu_dcd6c120_274306ignoreE
	.align		8
        /*0028*/ 	.dword	_ZN40_INTERNAL_74557d26_4_k_cu_dcd6c120_274304cuda3std3__419piecewise_constructE
	.align		8
        /*0030*/ 	.dword	_ZN40_INTERNAL_74557d26_4_k_cu_dcd6c120_274304cuda3std3__48in_placeE
	.align		8
        /*0038*/ 	.dword	_ZN40_INTERNAL_74557d26_4_k_cu_dcd6c120_274304cuda3std6ranges3__45__cpo4swapE
	.align		8
        /*0040*/ 	.dword	_ZN40_INTERNAL_74557d26_4_k_cu_dcd6c120_274304cuda3std6ranges3__45__cpo9iter_moveE
	.align		8
        /*0048*/ 	.dword	_ZN40_INTERNAL_74557d26_4_k_cu_dcd6c120_274304cute7productE
	.align		8
        /*0050*/ 	.dword	_ZN40_INTERNAL_74557d26_4_k_cu_dcd6c120_274304cute1_E


//--------------------- .text._ZN7cutlass13device_kernelINS_4gemm6kernel13GemmUniversalIN4cute5tupleIJiiiiEEENS1_10collective13CollectiveMmaINS1_37MainloopSm90TmaGmmaWarpSpecializedFP8ILi18ENS5_IJNS4_1CILi4EEENSA_ILi2EEENSA_ILi1EEEEEENS1_35KernelTmaWarpSpecializedCooperativeEEENS5_IJNSA_ILi128EEENSA_ILi64EEESI_EEENS_12float_e4m3_tENS5_IJlSD_lEEESK_SL_NS4_8TiledMMAINS4_8MMA_AtomIJNS4_4SM904GMMA30MMA_64x64x32_F32E4M3E4M3_SS_TNILNSP_7ScaleInE1ELSR_1EEEEEENS4_6LayoutINS5_IJSC_SD_SD_EEENS5_IJSD_NSA_ILi0EEESW_EEEEENS5_IJNS4_10UnderscoreESZ_SZ_EEEEENS4_23SM90_TMA_LOAD_MULTICASTENS4_14ComposedLayoutINS4_7SwizzleILi2ELi4ELi3EEENS4_18smem_ptr_flag_bitsILi8EEENSU_INS5_IJNSA_ILi8EEESI_EEENS5_IJSI_SD_EEEEEEEvNS4_8identityES12_S1C_vS1D_EENS_8epilogue10collective6detail29Sm90TmaWarpSpecializedAdapterINS1G_15DefaultEpilogueISK_SL_SL_NS1F_6thread17LinearCombinationISK_Li1EffLNS1K_9ScaleType4KindE0ELNS_15FloatRoundStyleE2ESK_EENS1_15EpilogueDefaultEEEEEvvEEEEvNT_6ParamsE --------------------------
	.section	.text._ZN7cutlass13device_kernelINS_4gemm6kernel13GemmUniversalIN4cute5tupleIJiiiiEEENS1_10collective13CollectiveMmaINS1_37MainloopSm90TmaGmmaWarpSpecializedFP8ILi18ENS5_IJNS4_1CILi4EEENSA_ILi2EEENSA_ILi1EEEEEENS1_35KernelTmaWarpSpecializedCooperativeEEENS5_IJNSA_ILi128EEENSA_ILi64EEESI_EEENS_12float_e4m3_tENS5_IJlSD_lEEESK_SL_NS4_8TiledMMAINS4_8MMA_AtomIJNS4_4SM904GMMA30MMA_64x64x32_F32E4M3E4M3_SS_TNILNSP_7ScaleInE1ELSR_1EEEEEENS4_6LayoutINS5_IJSC_SD_SD_EEENS5_IJSD_NSA_ILi0EEESW_EEEEENS5_IJNS4_10UnderscoreESZ_SZ_EEEEENS4_23SM90_TMA_LOAD_MULTICASTENS4_14ComposedLayoutINS4_7SwizzleILi2ELi4ELi3EEENS4_18smem_ptr_flag_bitsILi8EEENSU_INS5_IJNSA_ILi8EEESI_EEENS5_IJSI_SD_EEEEEEEvNS4_8identityES12_S1C_vS1D_EENS_8epilogue10collective6detail29Sm90TmaWarpSpecializedAdapterINS1G_15DefaultEpilogueISK_SL_SL_NS1F_6thread17LinearCombinationISK_Li1EffLNS1K_9ScaleType4KindE0ELNS_15FloatRoundStyleE2ESK_EENS1_15EpilogueDefaultEEEEEvvEEEEvNT_6ParamsE,"ax",@progbits
	.align	128
.text._ZN7cutlass13device_kernelINS_4gemm6kernel13GemmUniversalIN4cute5tupleIJiiiiEEENS1_10collective13CollectiveMmaINS1_37MainloopSm90TmaGmmaWarpSpecializedFP8ILi18ENS5_IJNS4_1CILi4EEENSA_ILi2EEENSA_ILi1EEEEEENS1_35KernelTmaWarpSpecializedCooperativeEEENS5_IJNSA_ILi128EEENSA_ILi64EEESI_EEENS_12float_e4m3_tENS5_IJlSD_lEEESK_SL_NS4_8TiledMMAINS4_8MMA_AtomIJNS4_4SM904GMMA30MMA_64x64x32_F32E4M3E4M3_SS_TNILNSP_7ScaleInE1ELSR_1EEEEEENS4_6LayoutINS5_IJSC_SD_SD_EEENS5_IJSD_NSA_ILi0EEESW_EEEEENS5_IJNS4_10UnderscoreESZ_SZ_EEEEENS4_23SM90_TMA_LOAD_MULTICASTENS4_14ComposedLayoutINS4_7SwizzleILi2ELi4ELi3EEENS4_18smem_ptr_flag_bitsILi8EEENSU_INS5_IJNSA_ILi8EEESI_EEENS5_IJSI_SD_EEEEEEEvNS4_8identityES12_S1C_vS1D_EENS_8epilogue10collective6detail29Sm90TmaWarpSpecializedAdapterINS1G_15DefaultEpilogueISK_SL_SL_NS1F_6thread17LinearCombinationISK_Li1EffLNS1K_9ScaleType4KindE0ELNS_15FloatRoundStyleE2ESK_EENS1_15EpilogueDefaultEEEEEvvEEEEvNT_6ParamsE:
        .type           _ZN7cutlass13device_kernelINS_4gemm6kernel13GemmUniversalIN4cute5tupleIJiiiiEEENS1_10collective13CollectiveMmaINS1_37MainloopSm90TmaGmmaWarpSpecializedFP8ILi18ENS5_IJNS4_1CILi4EEENSA_ILi2EEENSA_ILi1EEEEEENS1_35KernelTmaWarpSpecializedCooperativeEEENS5_IJNSA_ILi128EEENSA_ILi64EEESI_EEENS_12float_e4m3_tENS5_IJlSD_lEEESK_SL_NS4_8TiledMMAINS4_8MMA_AtomIJNS4_4SM904GMMA30MMA_64x64x32_F32E4M3E4M3_SS_TNILNSP_7ScaleInE1ELSR_1EEEEEENS4_6LayoutINS5_IJSC_SD_SD_EEENS5_IJSD_NSA_ILi0EEESW_EEEEENS5_IJNS4_10UnderscoreESZ_SZ_EEEEENS4_23SM90_TMA_LOAD_MULTICASTENS4_14ComposedLayoutINS4_7SwizzleILi2ELi4ELi3EEENS4_18smem_ptr_flag_bitsILi8EEENSU_INS5_IJNSA_ILi8EEESI_EEENS5_IJSI_SD_EEEEEEEvNS4_8identityES12_S1C_vS1D_EENS_8epilogue10collective6detail29Sm90TmaWarpSpecializedAdapterINS1G_15DefaultEpilogueISK_SL_SL_NS1F_6thread17LinearCombinationISK_Li1EffLNS1K_9ScaleType4KindE0ELNS_15FloatRoundStyleE2ESK_EENS1_15EpilogueDefaultEEEEEvvEEEEvNT_6ParamsE,@function
        .size           _ZN7cutlass13device_kernelINS_4gemm6kernel13GemmUniversalIN4cute5tupleIJiiiiEEENS1_10collective13CollectiveMmaINS1_37MainloopSm90TmaGmmaWarpSpecializedFP8ILi18ENS5_IJNS4_1CILi4EEENSA_ILi2EEENSA_ILi1EEEEEENS1_35KernelTmaWarpSpecializedCooperativeEEENS5_IJNSA_ILi128EEENSA_ILi64EEESI_EEENS_12float_e4m3_tENS5_IJlSD_lEEESK_SL_NS4_8TiledMMAINS4_8MMA_AtomIJNS4_4SM904GMMA30MMA_64x64x32_F32E4M3E4M3_SS_TNILNSP_7ScaleInE1ELSR_1EEEEEENS4_6LayoutINS5_IJSC_SD_SD_EEENS5_IJSD_NSA_ILi0EEESW_EEEEENS5_IJNS4_10UnderscoreESZ_SZ_EEEEENS4_23SM90_TMA_LOAD_MULTICASTENS4_14ComposedLayoutINS4_7SwizzleILi2ELi4ELi3EEENS4_18smem_ptr_flag_bitsILi8EEENSU_INS5_IJNSA_ILi8EEESI_EEENS5_IJSI_SD_EEEEEEEvNS4_8identityES12_S1C_vS1D_EENS_8epilogue10collective6detail29Sm90TmaWarpSpecializedAdapterINS1G_15DefaultEpilogueISK_SL_SL_NS1F_6thread17LinearCombinationISK_Li1EffLNS1K_9ScaleType4KindE0ELNS_15FloatRoundStyleE2ESK_EENS1_15EpilogueDefaultEEEEEvvEEEEvNT_6ParamsE,(.L_x_171 - _ZN7cutlass13device_kernelINS_4gemm6kernel13GemmUniversalIN4cute5tupleIJiiiiEEENS1_10collective13CollectiveMmaINS1_37MainloopSm90TmaGmmaWarpSpecializedFP8ILi18ENS5_IJNS4_1CILi4EEENSA_ILi2EEENSA_ILi1EEEEEENS1_35KernelTmaWarpSpecializedCooperativeEEENS5_IJNSA_ILi128EEENSA_ILi64EEESI_EEENS_12float_e4m3_tENS5_IJlSD_lEEESK_SL_NS4_8TiledMMAINS4_8MMA_AtomIJNS4_4SM904GMMA30MMA_64x64x32_F32E4M3E4M3_SS_TNILNSP_7ScaleInE1ELSR_1EEEEEENS4_6LayoutINS5_IJSC_SD_SD_EEENS5_IJSD_NSA_ILi0EEESW_EEEEENS5_IJNS4_10UnderscoreESZ_SZ_EEEEENS4_23SM90_TMA_LOAD_MULTICASTENS4_14ComposedLayoutINS4_7SwizzleILi2ELi4ELi3EEENS4_18smem_ptr_flag_bitsILi8EEENSU_INS5_IJNSA_ILi8EEESI_EEENS5_IJSI_SD_EEEEEEEvNS4_8identityES12_S1C_vS1D_EENS_8epilogue10collective6detail29Sm90TmaWarpSpecializedAdapterINS1G_15DefaultEpilogueISK_SL_SL_NS1F_6thread17LinearCombinationISK_Li1EffLNS1K_9ScaleType4KindE0ELNS_15FloatRoundStyleE2ESK_EENS1_15EpilogueDefaultEEEEEvvEEEEvNT_6ParamsE)
        .other          _ZN7cutlass13device_kernelINS_4gemm6kernel13GemmUniversalIN4cute5tupleIJiiiiEEENS1_10collective13CollectiveMmaINS1_37MainloopSm90TmaGmmaWarpSpecializedFP8ILi18ENS5_IJNS4_1CILi4EEENSA_ILi2EEENSA_ILi1EEEEEENS1_35KernelTmaWarpSpecializedCooperativeEEENS5_IJNSA_ILi128EEENSA_ILi64EEESI_EEENS_12float_e4m3_tENS5_IJlSD_lEEESK_SL_NS4_8TiledMMAINS4_8MMA_AtomIJNS4_4SM904GMMA30MMA_64x64x32_F32E4M3E4M3_SS_TNILNSP_7ScaleInE1ELSR_1EEEEEENS4_6LayoutINS5_IJSC_SD_SD_EEENS5_IJSD_NSA_ILi0EEESW_EEEEENS5_IJNS4_10UnderscoreESZ_SZ_EEEEENS4_23SM90_TMA_LOAD_MULTICASTENS4_14ComposedLayoutINS4_7SwizzleILi2ELi4ELi3EEENS4_18smem_ptr_flag_bitsILi8EEENSU_INS5_IJNSA_ILi8EEESI_EEENS5_IJSI_SD_EEEEEEEvNS4_8identityES12_S1C_vS1D_EENS_8epilogue10collective6detail29Sm90TmaWarpSpecializedAdapterINS1G_15DefaultEpilogueISK_SL_SL_NS1F_6thread17LinearCombinationISK_Li1EffLNS1K_9ScaleType4KindE0ELNS_15FloatRoundStyleE2ESK_EENS1_15EpilogueDefaultEEEEEvvEEEEvNT_6ParamsE,@"STO_CUDA_ENTRY STV_DEFAULT"
_ZN7cutlass13device_kernelINS_4gemm6kernel13GemmUniversalIN4cute5tupleIJiiiiEEENS1_10collective13CollectiveMmaINS1_37MainloopSm90TmaGmmaWarpSpecializedFP8ILi18ENS5_IJNS4_1CILi4EEENSA_ILi2EEENSA_ILi1EEEEEENS1_35KernelTmaWarpSpecializedCooperativeEEENS5_IJNSA_ILi128EEENSA_ILi64EEESI_EEENS_12float_e4m3_tENS5_IJlSD_lEEESK_SL_NS4_8TiledMMAINS4_8MMA_AtomIJNS4_4SM904GMMA30MMA_64x64x32_F32E4M3E4M3_SS_TNILNSP_7ScaleInE1ELSR_1EEEEEENS4_6LayoutINS5_IJSC_SD_SD_EEENS5_IJSD_NSA_ILi0EEESW_EEEEENS5_IJNS4_10UnderscoreESZ_SZ_EEEEENS4_23SM90_TMA_LOAD_MULTICASTENS4_14ComposedLayoutINS4_7SwizzleILi2ELi4ELi3EEENS4_18smem_ptr_flag_bitsILi8EEENSU_INS5_IJNSA_ILi8EEESI_EEENS5_IJSI_SD_EEEEEEEvNS4_8identityES12_S1C_vS1D_EENS_8epilogue10collective6detail29Sm90TmaWarpSpecializedAdapterINS1G_15DefaultEpilogueISK_SL_SL_NS1F_6thread17LinearCombinationISK_Li1EffLNS1K_9ScaleType4KindE0ELNS_15FloatRoundStyleE2ESK_EENS1_15EpilogueDefaultEEEEEvvEEEEvNT_6ParamsE:
[----:B------:R-:W-:Y:S01]  /*0000*/  LDC R1, c[0x0][0x28] ;  /* 0x00000a00ff017b82 */ /* 0x000fe20000000800 */
[----:B------:R-:W0:Y:S01]  /*0010*/  S2R R0, SR_TID.X ;  /* 0x0000000000007919 */ /* 0x000e220000002100 */
[----:B------:R-:W-:Y:S01]  /*0020*/  ELECT P0, URZ, PT ;  /* 0x00000000003f782f */ /* 0x000fe20003800000 */
[----:B------:R-:W-:Y:S01]  /*0030*/  BSSY B0, `(.L_x_0) ;  /* 0x000000f000007945 */ /* 0x000fe20003800000 */
[--C-:B0-----:R-:W-:Y:S02]  /*0040*/  SHF.R.U32.HI R2, RZ, 0x5, R0.reuse ;  /* 0x00000005ff027819 */ /* 0x101fe40000011600 */
[----:B------:R-:W-:-:S03]  /*0050*/  SHF.R.U32.HI R3, RZ, 0x7, R0 ;  /* 0x00000007ff037819 */ /* 0x000fc60000011600 */
[----:B------:R-:W0:Y:S04]  /*0060*/  SHFL.IDX PT, R7, R2, RZ, 0x1f ;  /* 0x00001fff02077589 */ /* 0x000e2800000e0000 */
[----:B------:R1:W2:Y:S01]  /*0070*/  SHFL.IDX PT, R4, R3, RZ, 0x1f ;  /* 0x00001fff03047589 */ /* 0x0002a200000e0000 */
[----:B0-----:R-:W-:-:S13]  /*0080*/  ISETP.NE.OR P0, PT, R7, RZ, !P0 ;  /* 0x000000ff0700720c */ /* 0x001fda0004705670 */
[----:B-12---:R-:W-:Y:S05]  /*0090*/  @P0 BRA `(.L_x_1) ;  /* 0x0000000000200947 */ /* 0x006fea0003800000 */
[----:B------:R-:W-:Y:S02]  /*00a0*/  ULDC.64 UR4, c[0x0][0x198] ;  /* 0x0000660000047ab9 */ /* 0x000fe40000000a00 */
[----:B------:R-:W-:Y:S02]  /*00b0*/  UIADD3 UR6, UP0, UR4, 0xf0, URZ ;  /* 0x000000f004067890 */ /* 0x000fe4000ff1e03f */
[----:B------:R-:W-:Y:S02]  /*00c0*/  UIADD3 UR4, UP1, UR4, 0x1f0, URZ ;  /* 0x000001f004047890 */ /* 0x000fe4000ff3e03f */
[----:B------:R-:W-:Y:S02]  /*00d0*/  UIADD3.X UR7, URZ, UR5, URZ, UP0, !UPT ;  /* 0x000000053f077290 */ /* 0x000fe400087fe43f */
[----:B------:R-:W-:-:S07]  /*00e0*/  UIADD3.X UR5, URZ, UR5, URZ, UP1, !UPT ;  /* 0x000000053f057290 */ /* 0x000fce0008ffe43f */
[----:B------:R0:W-:Y:S02]  /*00f0*/  UTMACCTL.PF [UR6] ;  /* 0x00000000060079b9 */ /* 0x0001e40008040000 */
[----:B------:R0:W-:Y:S02]  /*0100*/  UTMACCTL.PF [UR4] ;  /* 0x00000000040079b9 */ /* 0x0001e40008040000 */
[----:B0-----:R-:W-:Y:S01]  /*0110*/  NOP ;  /* 0x0000000000007918 */ /* 0x001fe20000000000 */
.L_x_1:
[----:B------:R-:W-:Y:S05]  /*0120*/  BSYNC B0 ;  /* 0x0000000000007941 */ /* 0x000fea0003800000 */
.L_x_0:
[----:B------:R-:W0:Y:S02]  /*0130*/  SHFL.IDX PT, R3, R2, RZ, 0x1f ;  /* 0x00001fff02037589 */ /* 0x000e2400000e0000 */
[----:B0-----:R-:W-:-:S13]  /*0140*/  ISETP.NE.AND P0, PT, R3, RZ, PT ;  /* 0x000000ff0300720c */ /* 0x001fda0003f05270 */
[----:B------:R-:W-:Y:S05]  /*0150*/  @P0 BRA `(.L_x_2) ;  /* 0x0000000000d40947 */ /* 0x000fea0003800000 */
[----:B------:R-:W-:Y:S01]  /*0160*/  ELECT P0, URZ, PT ;  /* 0x00000000003f782f */ /* 0x000fe20003800000 */
[----:B------:R-:W-:-:S12]  /*0170*/  BSSY B0, `(.L_x_2) ;  /* 0x0000033000007945 */ /* 0x000fd80003800000 */
[----:B------:R-:W-:Y:S05]  /*0180*/  @!P0 BRA `(.L_x_3) ;  /* 0x0000000000c48947 */ /* 0x000fea0003800000 */
[----:B------:R-:W0:Y:S01]  /*0190*/  S2UR UR8, SR_CgaCtaId ;  /* 0x00000000000879c3 */ /* 0x000e220000008800 */
[----:B------:R-:W-:Y:S01]  /*01a0*/  UMOV UR4, 0x400 ;  /* 0x0000040000047882 */ /* 0x000fe20000000000 */
[----:B------:R-:W-:Y:S01]  /*01b0*/  UMOV UR5, 0x1 ;  /* 0x0000000100057882 */ /* 0x000fe20000000000 */
[----:B------:R-:W-:Y:S02]  /*01c0*/  UMOV UR6, 0xa ;  /* 0x0000000a00067882 */ /* 0x000fe40000000000 */
[----:B------:R-:W-:-:S04]  /*01d0*/  UIADD3 UR6, -UR6, 0x100000, URZ ;  /* 0x0010000006067890 */ /* 0x000fc8000fffe13f */
[----:B------:R-:W-:Y:S02]  /*01e0*/  USHF.L.U32 UR7, UR6, 0xb, URZ ;  /* 0x0000000b06077899 */ /* 0x000fe4000800063f */
[----:B------:R-:W-:Y:S02]  /*01f0*/  USHF.L.U32 UR6, UR6, 0x1, URZ ;  /* 0x0000000106067899 */ /* 0x000fe4000800063f */
[----:B0-----:R-:W-:Y:S02]  /*0200*/  ULEA UR8, UR8, UR4, 0x18 ;  /* 0x0000000408087291 */ /* 0x001fe4000f8ec03f */
[----:B------:R-:W-:-:S04]  /*0210*/  UIADD3 UR4, -UR5, 0x100000, URZ ;  /* 0x0010000005047890 */ /* 0x000fc8000fffe13f */
[----:B------:R-:W-:Y:S02]  /*0220*/  USHF.L.U32 UR5, UR4, 0xb, URZ ;  /* 0x0000000b04057899 */ /* 0x000fe4000800063f */
[----:B------:R-:W-:Y:S01]  /*0230*/  USHF.L.U32 UR4, UR4, 0x1, URZ ;  /* 0x0000000104047899 */ /* 0x000fe2000800063f */
[----:B------:R-:W0:Y:S11]  /*0240*/  FENCE.VIEW.ASYNC.S ;  /* 0x00000000000073c6 */ /* 0x000e360000000000 */
[----:B0-----:R0:W1:Y:S01]  /*0250*/  SYNCS.EXCH.64 URZ, [UR8], UR4 ;  /* 0x00000004083f75b2 */ /* 0x0010620008000100 */
[----:B------:R0:W2:Y:S01]  /*0260*/  SYNCS.EXCH.64 URZ, [UR8+0x90], UR6 ;  /* 0x00009006083f75b2 */ /* 0x0000a20008000100 */
[----:B------:R0:W3:Y:S01]  /*0270*/  SYNCS.EXCH.64 URZ, [UR8+0x8], UR4 ;  /* 0x00000804083f75b2 */ /* 0x0000e20008000100 */
[----:B------:R0:W4:Y:S01]  /*0280*/  SYNCS.EXCH.64 URZ, [UR8+0x98], UR6 ;  /* 0x00009806083f75b2 */ /* 0x0001220008000100 */
[----:B------:R0:W0:Y:S01]  /*0290*/  SYNCS.EXCH.64 URZ, [UR8+0x10], UR4 ;  /* 0x00001004083f75b2 */ /* 0x0000220008000100 */
        /* <DEDUP_REMOVED lines=31> */
[----:B-1234-:R-:W-:Y:S01]  /*0490*/  NOP ;  /* 0x0000000000007918 */ /* 0x01efe20000000000 */
.L_x_3:
[----:B0-----:R-:W-:Y:S05]  /*04a0*/  BSYNC B0 ;  /* 0x0000000000007941 */ /* 0x001fea0003800000 */
.L_x_2:
[----:B------:R-:W-:Y:S01]  /*04b0*/  SHF.R.S32.HI R5, RZ, 0x1f, R0 ;  /* 0x0000001fff057819 */ /* 0x000fe20000011400 */
[----:B------:R-:W0:Y:S01]  /*04c0*/  SHFL.IDX PT, R2, R2, RZ, 0x1f ;  /* 0x00001fff02027589 */ /* 0x000e2200000e0000 */
[----:B------:R-:W1:Y:S01]  /*04d0*/  S2UR UR8, SR_CTAID.X ;  /* 0x00000000000879c3 */ /* 0x000e620000002500 */
[----:B------:R-:W-:Y:S02]  /*04e0*/  ELECT P0, URZ, PT ;  /* 0x00000000003f782f */ /* 0x000fe40003800000 */
[----:B------:R-:W-:Y:S01]  /*04f0*/  LEA.HI R5, R5, R0, RZ, 0x7 ;  /* 0x0000000005057211 */ /* 0x000fe200078f38ff */
[----:B------:R-:W2:Y:S01]  /*0500*/  S2R R8, SR_CTAID.Y ;  /* 0x0000000000087919 */ /* 0x000ea20000002600 */
[----:B------:R-:W-:Y:S01]  /*0510*/  ULDC UR4, c[0x0][0x150] ;  /* 0x0000540000047ab9 */ /* 0x000fe20000000800 */
[----:B------:R-:W-:Y:S01]  /*0520*/  VIADD R16, R4, 0xffffffff ;  /* 0xffffffff04107836 */ /* 0x000fe20000000000 */
[----:B------:R-:W-:Y:S01]  /*0530*/  LOP3.LUT R5, R5, 0xffffff80, RZ, 0xc0, !PT ;  /* 0xffffff8005057812 */ /* 0x000fe200078ec0ff */
[----:B------:R-:W-:Y:S01]  /*0540*/  NOP ;  /* 0x0000000000007918 */ /* 0x000fe20000000000 */
[----:B------:R-:W3:Y:S01]  /*0550*/  LDC R12, c[0x0][0x144] ;  /* 0x00005100ff0c7b82 */ /* 0x000ee20000000800 */
[----:B------:R-:W-:Y:S01]  /*0560*/  NOP ;  /* 0x0000000000007918 */ /* 0x000fe20000000000 */
[----:B------:R-:W-:Y:S01]  /*0570*/  ISETP.GE.U32.AND P6, PT, R16, 0x2, PT ;  /* 0x000000021000780c */ /* 0x000fe20003fc6070 */
[----:B------:R-:W-:Y:S01]  /*0580*/  IMAD.IADD R5, R0, 0x1, -R5 ;  /* 0x0000000100057824 */ /* 0x000fe200078e0a05 */
[----:B------:R-:W-:-:S04]  /*0590*/  ISETP.NE.AND P3, PT, R4, RZ, PT ;  /* 0x000000ff0400720c */ /* 0x000fc80003f65270 */
[----:B------:R-:W-:Y:S01]  /*05a0*/  SHF.R.S32.HI R6, RZ, 0x1f, R5 ;  /* 0x0000001fff067819 */ /* 0x000fe20000011405 */
[----:B------:R-:W4:Y:S03]  /*05b0*/  LDC R13, c[0x0][0x140] ;  /* 0x00005000ff0d7b82 */ /* 0x000f260000000800 */
[----:B------:R-:W-:Y:S02]  /*05c0*/  LEA.HI R6, R6, R5, RZ, 0x3 ;  /* 0x0000000506067211 */ /* 0x000fe400078f18ff */
[----:B0-----:R-:W-:Y:S02]  /*05d0*/  ISETP.NE.OR P0, PT, R2, RZ, !P0 ;  /* 0x000000ff0200720c */ /* 0x001fe40004705670 */
[--C-:B------:R-:W-:Y:S02]  /*05e0*/  SHF.R.S32.HI R2, RZ, 0x3, R6.reuse ;  /* 0x00000003ff027819 */ /* 0x100fe40000011406 */
[----:B------:R-:W-:-:S02]  /*05f0*/  SHF.R.S32.HI R11, RZ, 0x1f, R6 ;  /* 0x0000001fff0b7819 */ /* 0x000fc40000011406 */
[----:B------:R-:W-:Y:S02]  /*0600*/  SHF.R.S32.HI R6, RZ, 0x1f, R3 ;  /* 0x0000001fff067819 */ /* 0x000fe40000011403 */
[----:B-1----:R-:W-:Y:S02]  /*0610*/  I2FP.F32.U32 R10, UR8 ;  /* 0x00000008000a7c45 */ /* 0x002fe40008201000 */
[----:B------:R-:W-:Y:S02]  /*0620*/  LEA.HI R11, R11, R2, RZ, 0x2 ;  /* 0x000000020b0b7211 */ /* 0x000fe400078f10ff */
[----:B------:R-:W-:Y:S01]  /*0630*/  LEA.HI R6, R6, R3, RZ, 0x2 ;  /* 0x0000000306067211 */ /* 0x000fe200078f10ff */
[----:B------:R-:W-:Y:S01]  /*0640*/  FMUL R10, R10, UR4 ;  /* 0x000000040a0a7c20 */ /* 0x000fe20008400000 */
[----:B------:R-:W-:Y:S01]  /*0650*/  LOP3.LUT R11, R11, 0xfffffffc, RZ, 0xc0, !PT ;  /* 0xfffffffc0b0b7812 */ /* 0x000fe200078ec0ff */
[----:B------:R-:W-:Y:S01]  /*0660*/  VOTEU.ALL UP0, P0 ;  /* 0x00000000003f7886 */ /* 0x000fe20000000000 */
[----:B------:R-:W-:Y:S01]  /*0670*/  LOP3.LUT R6, R6, 0x3ffffffc, RZ, 0xc0, !PT ;  /* 0x3ffffffc06067812 */ /* 0x000fe200078ec0ff */
[----:B------:R-:W-:Y:S01]  /*0680*/  ULDC UR4, c[0x0][0x154] ;  /* 0x0000550000047ab9 */ /* 0x000fe20000000800 */
[----:B----4-:R-:W-:Y:S01]  /*0690*/  ISETP.EQ.U32.AND P2, PT, R13, 0x1, PT ;  /* 0x000000010d00780c */ /* 0x010fe20003f42070 */
[----:B------:R-:W-:Y:S01]  /*06a0*/  IMAD.IADD R11, R2, 0x1, -R11 ;  /* 0x00000001020b7824 */ /* 0x000fe200078e0a0b */
[----:B------:R-:W0:Y:S01]  /*06b0*/  F2I.U32.TRUNC.NTZ R10, R10 ;  /* 0x0000000a000a7305 */ /* 0x000e22000020f000 */
[----:B------:R-:W-:Y:S01]  /*06c0*/  IMAD.IADD R6, R3, 0x1, -R6 ;  /* 0x0000000103067824 */ /* 0x000fe200078e0a06 */
[----:B--2---:R-:W-:Y:S01]  /*06d0*/  I2FP.F32.U32 R2, R8 ;  /* 0x0000000800027245 */ /* 0x004fe20000201000 */
[----:B------:R-:W1:Y:S01]  /*06e0*/  @!UP0 S2UR UR7, SR_CgaCtaId ;  /* 0x00000000000789c3 */ /* 0x000e620000008800 */
[----:B------:R-:W-:Y:S01]  /*06f0*/  @!UP0 UMOV UR6, 0x400 ;  /* 0x0000040000068882 */ /* 0x000fe20000000000 */
[----:B------:R-:W-:Y:S01]  /*0700*/  IMAD R6, R6, 0x4, R11 ;  /* 0x0000000406067824 */ /* 0x000fe200078e020b */
[----:B------:R-:W-:-:S04]  /*0710*/  VOTEU.ALL UP1, P0 ;  /* 0x00000000003f7886 */ /* 0x000fc80000020000 */
[----:B------:R-:W-:-:S04]  /*0720*/  SHF.R.S32.HI R3, RZ, 0x1f, R6 ;  /* 0x0000001fff037819 */ /* 0x000fc80000011406 */
[----:B------:R-:W-:Y:S01]  /*0730*/  LEA.HI R3, R3, R6, RZ, 0x2 ;  /* 0x0000000603037211 */ /* 0x000fe200078f10ff */
[----:B0-----:R-:W-:-:S03]  /*0740*/  IMAD.MOV R11, RZ, RZ, -R10 ;  /* 0x000000ffff0b7224 */ /* 0x001fc600078e0a0a */
[----:B------:R-:W-:Y:S01]  /*0750*/  LOP3.LUT R3, R3, 0xfffffffc, RZ, 0xc0, !PT ;  /* 0xfffffffc03037812 */ /* 0x000fe200078ec0ff */
[----:B---3--:R-:W-:Y:S02]  /*0760*/  IMAD R10, R12, R11, UR8 ;  /* 0x000000080c0a7e24 */ /* 0x008fe4000f8e020b */
[----:B------:R-:W-:Y:S01]  /*0770*/  FMUL R12, R2, UR4 ;  /* 0x00000004020c7c20 */ /* 0x000fe20008400000 */
[----:B------:R-:W0:Y:S01]  /*0780*/  LDC R11, c[0x0][0x148] ;  /* 0x00005200ff0b7b82 */ /* 0x000e220000000800 */
[----:B------:R-:W-:Y:S01]  /*0790*/  SHF.R.S32.HI R2, RZ, 0x1f, R7 ;  /* 0x0000001fff027819 */ /* 0x000fe20000011407 */
[----:B------:R-:W-:Y:S01]  /*07a0*/  IMAD.IADD R3, R6, 0x1, -R3 ;  /* 0x0000000106037824 */ /* 0x000fe200078e0a03 */
[----:B------:R-:W-:Y:S02]  /*07b0*/  UMOV UR4, 0x20 ;  /* 0x0000002000047882 */ /* 0x000fe40000000000 */
[----:B------:R-:W2:Y:S01]  /*07c0*/  F2I.U32.TRUNC.NTZ R12, R12 ;  /* 0x0000000c000c7305 */ /* 0x000ea2000020f000 */
[----:B------:R-:W-:Y:S01]  /*07d0*/  LEA.HI R2, R2, R7, RZ, 0x2 ;  /* 0x0000000702027211 */ /* 0x000fe200078f10ff */
[----:B------:R-:W-:-:S04]  /*07e0*/  @!UP0 UIADD3 UR4, -UR4, 0x100000, URZ ;  /* 0x0010000004048890 */ /* 0x000fc8000fffe13f */
[----:B------:R-:W-:Y:S02]  /*07f0*/  @!UP0 USHF.L.U32 UR5, UR4, 0xb, URZ ;  /* 0x0000000b04058899 */ /* 0x000fe4000800063f */
[----:B------:R-:W-:Y:S01]  /*0800*/  @!UP0 USHF.L.U32 UR4, UR4, 0x1, URZ ;  /* 0x0000000104048899 */ /* 0x000fe2000800063f */
[----:B------:R-:W-:Y:S01]  /*0810*/  ISETP.NE.AND P4, PT, R3, R10, PT ;  /* 0x0000000a0300720c */ /* 0x000fe20003f85270 */
[----:B------:R-:W-:Y:S01]  /*0820*/  IMAD.SHL.U32 R3, R6, 0x4, RZ ;  /* 0x0000000406037824 */ /* 0x000fe200078e00ff */
[----:B------:R-:W-:Y:S01]  /*0830*/  LOP3.LUT R2, R2, 0xfffffffc, RZ, 0xc0, !PT ;  /* 0xfffffffc02027812 */ /* 0x000fe200078ec0ff */
[----:B-1----:R-:W-:Y:S01]  /*0840*/  @!UP0 ULEA UR6, UR7, UR6, 0x18 ;  /* 0x0000000607068291 */ /* 0x002fe2000f8ec03f */
[----:B------:R-:W-:Y:S02]  /*0850*/  VOTEU.ALL UP0, P0 ;  /* 0x00000000003f7886 */ /* 0x000fe40000000000 */
[----:B------:R-:W-:Y:S01]  /*0860*/  LOP3.LUT R3, R6, 0xc, R3, 0x78, !PT ;  /* 0x0000000c06037812 */ /* 0x000fe200078e7803 */
[----:B------:R-:W-:Y:S01]  /*0870*/  IMAD.IADD R7, R7, 0x1, -R2 ;  /* 0x0000000107077824 */ /* 0x000fe200078e0a02 */
[----:B------:R-:W-:Y:S01]  /*0880*/  LOP3.LUT P0, RZ, R5, 0x7, RZ, 0xc0, !PT ;  /* 0x0000000705ff7812 */ /* 0x000fe2000780c0ff */
[----:B------:R-:W-:-:S02]  /*0890*/  IMAD.MOV.U32 R6, RZ, RZ, 0x1 ;  /* 0x00000001ff067424 */ /* 0x000fc400078e00ff */
[----:B--2---:R-:W-:Y:S02]  /*08a0*/  IMAD.MOV R20, RZ, RZ, -R12 ;  /* 0x000000ffff147224 */ /* 0x004fe400078e0a0c */
[----:B------:R-:W-:Y:S02]  /*08b0*/  @P4 SHF.R.S32.HI R2, RZ, 0x1f, R3 ;  /* 0x0000001fff024819 */ /* 0x000fe40000011403 */
[----:B------:R-:W-:Y:S01]  /*08c0*/  ISETP.NE.AND P1, PT, R7, 0x3, PT ;  /* 0x000000030700780c */ /* 0x000fe20003f25270 */
[----:B0-----:R-:W-:Y:S01]  /*08d0*/  IMAD R13, R11, R20, R8 ;  /* 0x000000140b0d7224 */ /* 0x001fe200078e0208 */
[----:B------:R-:W-:Y:S01]  /*08e0*/  @P4 LEA.HI R2, R2, R3, RZ, 0x2 ;  /* 0x0000000302024211 */ /* 0x000fe200078f10ff */
[----:B------:R-:W0:Y:S02]  /*08f0*/  FENCE.VIEW.ASYNC.S ;  /* 0x00000000000073c6 */ /* 0x000e240000000000 */
[----:B0-----:R0:W1:Y:S01]  /*0900*/  @!UP0 SYNCS.EXCH.64 URZ, [UR6+0x130], UR4 ;  /* 0x00013004063f85b2 */ /* 0x0010620008000100 */
[----:B------:R-:W-:-:S02]  /*0910*/  ISETP.EQ.OR P1, PT, R7, RZ, !P1 ;  /* 0x000000ff0700720c */ /* 0x000fc40004f22670 */
[----:B------:R-:W-:Y:S02]  /*0920*/  @P4 SHF.R.S32.HI R2, RZ, 0x2, R2 ;  /* 0x00000002ff024819 */ /* 0x000fe40000011402 */
[----:B------:R-:W-:Y:S02]  /*0930*/  ISETP.LT.U32.AND P0, PT, R3, 0x8, !P0 ;  /* 0x000000080300780c */ /* 0x000fe40004701070 */
[----:B------:R-:W-:Y:S02]  /*0940*/  @P4 ISETP.NE.AND P5, PT, R2, R13, PT ;  /* 0x0000000d0200420c */ /* 0x000fe40003fa5270 */
[----:B------:R-:W-:Y:S02]  /*0950*/  ISETP.EQ.AND P1, PT, R4, RZ, P1 ;  /* 0x000000ff0400720c */ /* 0x000fe40000f22270 */
[----:B------:R-:W-:Y:S02]  /*0960*/  SEL R5, RZ, 0x1, !P0 ;  /* 0x00000001ff057807 */ /* 0x000fe40004000000 */
[----:B------:R-:W-:-:S02]  /*0970*/  @P4 SEL R6, RZ, 0x1, P5 ;  /* 0x00000001ff064807 */ /* 0x000fc40002800000 */
[----:B------:R-:W-:Y:S01]  /*0980*/  SEL R2, RZ, 0x1, !P1 ;  /* 0x00000001ff027807 */ /* 0x000fe20004800000 */
[----:B------:R0:W2:Y:S01]  /*0990*/  @!UP1 SYNCS.EXCH.64 URZ, [UR6+0x138], UR4 ;  /* 0x00013804063f95b2 */ /* 0x0000a20008000100 */
[----:B------:R-:W-:Y:S01]  /*09a0*/  LOP3.LUT R6, R6, R5, RZ, 0xc0, !PT ;  /* 0x0000000506067212 */ /* 0x000fe200078ec0ff */
[----:B------:R-:W-:Y:S01]  /*09b0*/  NOP ;  /* 0x0000000000007918 */ /* 0x000fe20000000000 */
[----:B------:R-:W-:Y:S01]  /*09c0*/  SEL R2, R2, 0x2, P6 ;  /* 0x0000000202027807 */ /* 0x000fe20003000000 */
[----:B------:R-:W-:Y:S06]  /*09d0*/  @!P2 BRA `(.L_x_4) ;  /* 0x000000000008a947 */ /* 0x000fec0003800000 */
[----:B-12---:R-:W-:Y:S01]  /*09e0*/  UCGABAR_ARV ;  /* 0x00000000000079c7 */ /* 0x006fe20008000000 */
[----:B------:R-:W-:Y:S05]  /*09f0*/  BRA `(.L_x_5) ;  /* 0x0000000000047947 */ /* 0x000fea0003800000 */
.L_x_4:
[----:B-12---:R-:W-:Y:S01]  /*0a00*/  NOP ;  /* 0x0000000000007918 */ /* 0x006fe20000000000 */
.L_x_5:
[----:B------:R-:W1:Y:S01]  /*0a10*/  LDC R4, c[0x0][0x65c] ;  /* 0x00019700ff047b82 */ /* 0x000e620000000800 */
[----:B------:R-:W-:Y:S01]  /*0a20*/  IMAD.MOV.U32 R5, RZ, RZ, RZ ;  /* 0x000000ffff057224 */ /* 0x000fe200078e00ff */
[----:B-1----:R-:W-:Y:S01]  /*0a30*/  ISETP.NE.AND P4, PT, R4, 0x1, PT ;  /* 0x000000010400780c */ /* 0x002fe20003f85270 */
[----:B------:R-:W-:-:S12]  /*0a40*/  IMAD.U32 R4, RZ, RZ, UR8 ;  /* 0x00000008ff047e24 */ /* 0x000fd8000f8e00ff */
[----:B------:R-:W1:Y:S01]  /*0a50*/  @P4 LDC R15, c[0x0][0x10] ;  /* 0x00000400ff0f4b82 */ /* 0x000e620000000800 */
[----:B------:R-:W-:Y:S02]  /*0a60*/  @P4 IMAD.MOV.U32 R9, RZ, RZ, RZ ;  /* 0x000000ffff094224 */ /* 0x000fe400078e00ff */
[----:B------:R-:W-:-:S05]  /*0a70*/  @P4 IMAD.MOV.U32 R17, RZ, RZ, RZ ;  /* 0x000000ffff114224 */ /* 0x000fca00078e00ff */
[----:B------:R-:W2:Y:S01]  /*0a80*/  @!P4 LDC R13, c[0x0][0xc] ;  /* 0x00000300ff0dcb82 */ /* 0x000ea20000000800 */
[----:B-1----:R-:W-:-:S04]  /*0a90*/  @P4 IMAD.WIDE.U32 R14, R15, UR8, R8 ;  /* 0x000000080f0e4c25 */ /* 0x002fc8000f8e0008 */
[----:B--2---:R-:W-:-:S04]  /*0aa0*/  @!P4 IMAD.WIDE.U32 R12, R8, R13, R4 ;  /* 0x0000000d080cc225 */ /* 0x004fc800078e0004 */
[----:B------:R-:W-:Y:S02]  /*0ab0*/  @P4 IMAD.MOV.U32 R4, RZ, RZ, R14 ;  /* 0x000000ffff044224 */ /* 0x000fe400078e000e */
[----:B------:R-:W-:Y:S02]  /*0ac0*/  @P4 IMAD.IADD R5, R15, 0x1, R17 ;  /* 0x000000010f054824 */ /* 0x000fe400078e0211 */
[----:B------:R-:W-:Y:S02]  /*0ad0*/  @!P4 IMAD.MOV.U32 R4, RZ, RZ, R12 ;  /* 0x000000ffff04c224 */ /* 0x000fe400078e000c */
[----:B------:R-:W-:Y:S01]  /*0ae0*/  @!P4 IMAD.MOV.U32 R5, RZ, RZ, R13 ;  /* 0x000000ffff05c224 */ /* 0x000fe200078e000d */
[----:B------:R-:W-:Y:S06]  /*0af0*/  @!P2 BRA `(.L_x_6) ;  /* 0x00000000000ca947 */ /* 0x000fec0003800000 */
[----:B------:R-:W-:Y:S01]  /*0b00*/  UCGABAR_WAIT ;  /* 0x0000000000007dc7 */ /* 0x000fe20008000000 */
[----:B------:R-:W-:Y:S01]  /*0b10*/  CCTL.IVALL ;  /* 0x00000000ff00798f */ /* 0x000fe20002000000 */
[----:B------:R-:W-:Y:S05]  /*0b20*/  BRA `(.L_x_7) ;  /* 0x0000000000047947 */ /* 0x000fea0003800000 */
.L_x_6:
[----:B------:R-:W-:Y:S06]  /*0b30*/  BAR.SYNC.DEFER_BLOCKING 0x0 ;  /* 0x0000000000007b1d */ /* 0x000fec0000010000 */
.L_x_7:
[----:B------:R-:W-:Y:S05]  /*0b40*/  @!P3 BRA `(.L_x_8) ;  /* 0x0000004800f4b947 */ /* 0x000fea0003800000 */
[----:B------:R-:W-:-:S13]  /*0b50*/  ISETP.GT.U32.AND P0, PT, R16, 0x1, PT ;  /* 0x000000011000780c */ /* 0x000fda0003f04070 */
[----:B0-----:R-:W-:Y:S05]  /*0b60*/  @P0 EXIT ;  /* 0x000000000000094d */ /* 0x001fea0003800000 */
[----:B------:R-:W-:Y:S01]  /*0b70*/  ULDC.64 UR4, c[0x0][0x650] ;  /* 0x0001940000047ab9 */ /* 0x000fe20000000a00 */
[----:B------:R-:W-:Y:S01]  /*0b80*/  PRMT R14, RZ, 0x7610, R14 ;  /* 0x00007610ff0e7816 */ /* 0x000fe2000000000e */
[----:B------:R-:W-:Y:S01]  /*0b90*/  IMAD.MOV.U32 R71, RZ, RZ, -0x1 ;  /* 0xffffffffff477424 */ /* 0x000fe200078e00ff */
[----:B------:R-:W-:Y:S01]  /*0ba0*/  ISETP.GE.U32.AND P0, PT, R4, UR4, PT ;  /* 0x0000000404007c0c */ /* 0x000fe2000bf06070 */
[----:B------:R-:W-:Y:S02]  /*0bb0*/  IMAD.MOV.U32 R15, RZ, RZ, -0x1 ;  /* 0xffffffffff0f7424 */ /* 0x000fe400078e00ff */
[----:B------:R-:W-:Y:S01]  /*0bc0*/  IMAD.MOV.U32 R73, RZ, RZ, -0x1 ;  /* 0xffffffffff497424 */ /* 0x000fe200078e00ff */
[----:B------:R-:W-:-:S13]  /*0bd0*/  ISETP.GE.U32.AND.EX P0, PT, R5, UR5, PT, P0 ;  /* 0x0000000505007c0c */ /* 0x000fda000bf06100 */
[----:B------:R-:W-:Y:S05]  /*0be0*/  @P0 BRA `(.L_x_9) ;  /* 0x0000000400240947 */ /* 0x000fea0003800000 */
[----:B------:R-:W0:Y:S01]  /*0bf0*/  LDC.64 R22, c[0x0][0x628] ;  /* 0x00018a00ff167b82 */ /* 0x000e220000000a00 */
[----:B------:R-:W-:Y:S02]  /*0c00*/  IMAD.MOV.U32 R12, RZ, RZ, R4 ;  /* 0x000000ffff0c7224 */ /* 0x000fe400078e0004 */
[----:B------:R-:W-:-:S05]  /*0c10*/  IMAD.MOV.U32 R13, RZ, RZ, R5 ;  /* 0x000000ffff0d7224 */ /* 0x000fca00078e0005 */
[----:B------:R-:W1:Y:S08]  /*0c20*/  LDC R18, c[0x0][0x630] ;  /* 0x00018c00ff127b82 */ /* 0x000e700000000800 */
[----:B------:R-:W2:Y:S01]  /*0c30*/  LDC.64 R24, c[0x0][0x620] ;  /* 0x00018800ff187b82 */ /* 0x000ea20000000a00 */
[----:B0-----:R-:W-:-:S04]  /*0c40*/  ISETP.NE.U32.AND P0, PT, R22, RZ, PT ;  /* 0x000000ff1600720c */ /* 0x001fc80003f05070 */
[----:B------:R-:W-:-:S13]  /*0c50*/  ISETP.NE.AND.EX P0, PT, R23, RZ, PT, P0 ;  /* 0x000000ff1700720c */ /* 0x000fda0003f05300 */
[----:B-12---:R-:W-:Y:S05]  /*0c60*/  @!P0 BRA `(.L_x_10) ;  /* 0x0000000000288947 */ /* 0x006fea0003800000 */
[----:B------:R-:W0:Y:S02]  /*0c70*/  LDC R7, c[0x0][0x634] ;  /* 0x00018d00ff077b82 */ /* 0x000e240000000800 */
[----:B0-----:R-:W-:-:S05]  /*0c80*/  IADD3 R7, P0, R4, R7, RZ ;  /* 0x0000000704077210 */ /* 0x001fca0007f1e0ff */
[----:B------:R-:W-:-:S04]  /*0c90*/  IMAD.X R19, RZ, RZ, R5, P0 ;  /* 0x000000ffff137224 */ /* 0x000fc800000e0605 */
[----:B------:R-:W-:-:S04]  /*0ca0*/  IMAD.WIDE.U32 R12, R19, R22, RZ ;  /* 0x00000016130c7225 */ /* 0x000fc800078e00ff */
[----:B------:R-:W-:-:S04]  /*0cb0*/  IMAD.WIDE.U32 R14, P0, R7, R23, R12 ;  /* 0x00000017070e7225 */ /* 0x000fc8000780000c */
[----:B------:R-:W-:-:S04]  /*0cc0*/  IMAD.WIDE.U32 R12, R7, R22, RZ ;  /* 0x00000016070c7225 */ /* 0x000fc800078e00ff */
[----:B------:R-:W-:Y:S01]  /*0cd0*/  IMAD.X R17, RZ, RZ, RZ, P0 ;  /* 0x000000ffff117224 */ /* 0x000fe200000e06ff */
[----:B------:R-:W-:Y:S01]  /*0ce0*/  IADD3 RZ, P0, R13, R14, RZ ;  /* 0x0000000e0dff7210 */ /* 0x000fe20007f1e0ff */
[----:B------:R-:W-:-:S04]  /*0cf0*/  IMAD.MOV.U32 R16, RZ, RZ, R15 ;  /* 0x000000ffff107224 */ /* 0x000fc800078e000f */
[----:B------:R-:W-:-:S08]  /*0d00*/  IMAD.WIDE.U32.X R12, R19, R23, R16, P0 ;  /* 0x00000017130c7225 */ /* 0x000fd000000e0410 */
.L_x_10:
[----:B------:R-:W0:Y:S01]  /*0d10*/  LDC.64 R28, c[0x0][0x640] ;  /* 0x00019000ff1c7b82 */ /* 0x000e220000000a00 */
[--C-:B------:R-:W-:Y:S01]  /*0d20*/  SHF.R.U64 R73, R12, R18, R13.reuse ;  /* 0x000000120c497219 */ /* 0x100fe2000000120d */
[----:B------:R-:W-:Y:S01]  /*0d30*/  IMAD R27, R11, R20, R8 ;  /* 0x000000140b1b7224 */ /* 0x000fe200078e0208 */
[----:B------:R-:W-:Y:S01]  /*0d40*/  SHF.R.U32.HI R7, RZ, R18, R13 ;  /* 0x00000012ff077219 */ /* 0x000fe2000001160d */
[----:B------:R-:W-:Y:S01]  /*0d50*/  IMAD.MOV.U32 R23, RZ, RZ, 0x1 ;  /* 0x00000001ff177424 */ /* 0x000fe200078e00ff */
[----:B------:R-:W-:-:S03]  /*0d60*/  IADD3 R9, P0, RZ, -R73, RZ ;  /* 0x80000049ff097210 */ /* 0x000fc60007f1e0ff */
[----:B------:R-:W1:Y:S02]  /*0d70*/  LDC R22, c[0x0][0x618] ;  /* 0x00018600ff167b82 */ /* 0x000e640000000800 */
[----:B------:R-:W-:Y:S02]  /*0d80*/  IMAD.X R7, RZ, RZ, ~R7, P0 ;  /* 0x000000ffff077224 */ /* 0x000fe400000e0e07 */
[----:B------:R-:W-:-:S04]  /*0d90*/  IMAD.WIDE.U32 R12, R9, R24, R4 ;  /* 0x00000018090c7225 */ /* 0x000fc800078e0004 */
[----:B------:R-:W2:Y:S01]  /*0da0*/  LDC R18, c[0x0][0x608] ;  /* 0x00018200ff127b82 */ /* 0x000ea20000000800 */
[----:B------:R-:W-:Y:S02]  /*0db0*/  IMAD R14, R7, R24, RZ ;  /* 0x00000018070e7224 */ /* 0x000fe400078e02ff */
[----:B------:R-:W-:Y:S02]  /*0dc0*/  IMAD.MOV.U32 R7, RZ, RZ, -0x1 ;  /* 0xffffffffff077424 */ /* 0x000fe400078e00ff */
[----:B------:R-:W-:-:S03]  /*0dd0*/  IMAD R9, R9, R25, R14 ;  /* 0x0000001909097224 */ /* 0x000fc600078e020e */
[----:B------:R-:W3:Y:S01]  /*0de0*/  LDC R26, c[0x0][0x658] ;  /* 0x00019600ff1a7b82 */ /* 0x000ee20000000800 */
[----:B------:R-:W-:Y:S01]  /*0df0*/  IMAD.IADD R9, R13, 0x1, R9 ;  /* 0x000000010d097824 */ /* 0x000fe200078e0209 */
[----:B0-----:R-:W-:-:S04]  /*0e00*/  ISETP.NE.U32.AND P0, PT, R28, RZ, PT ;  /* 0x000000ff1c00720c */ /* 0x001fc80003f05070 */
[----:B------:R-:W-:Y:S02]  /*0e10*/  ISETP.NE.AND.EX P0, PT, R29, RZ, PT, P0 ;  /* 0x000000ff1d00720c */ /* 0x000fe40003f05300 */
[----:B------:R-:W0:Y:S01]  /*0e20*/  LDC R24, c[0x0][0x600] ;  /* 0x00018000ff187b82 */ /* 0x000e220000000800 */
[-CC-:B-1----:R-:W-:Y:S02]  /*0e30*/  SHF.R.U64 R16, R12, R22.reuse, R9.reuse ;  /* 0x000000160c107219 */ /* 0x182fe40000001209 */
[----:B------:R-:W-:-:S05]  /*0e40*/  SHF.R.U32.HI R9, RZ, R22, R9 ;  /* 0x00000016ff097219 */ /* 0x000fca0000011609 */
[----:B------:R-:W1:Y:S01]  /*0e50*/  LDC R19, c[0x0][0x648] ;  /* 0x00019200ff137b82 */ /* 0x000e620000000800 */
[-CC-:B--2---:R-:W-:Y:S02]  /*0e60*/  SHF.R.U64 R22, R16, R18.reuse, R9.reuse ;  /* 0x0000001210167219 */ /* 0x184fe40000001209 */
[----:B------:R-:W-:-:S05]  /*0e70*/  SHF.R.U32.HI R9, RZ, R18, R9 ;  /* 0x00000012ff097219 */ /* 0x000fca0000011609 */
[----:B------:R-:W2:Y:S01]  /*0e80*/  LDC R21, c[0x0][0x638] ;  /* 0x00018e00ff157b82 */ /* 0x000ea20000000800 */
[-CC-:B---3--:R-:W-:Y:S02]  /*0e90*/  SHF.R.U64 R18, R22, R26.reuse, R9.reuse ;  /* 0x0000001a16127219 */ /* 0x188fe40000001209 */
[-C--:B------:R-:W-:Y:S02]  /*0ea0*/  SHF.L.U32 R7, R7, R26.reuse, RZ ;  /* 0x0000001a07077219 */ /* 0x080fe400000006ff */
[----:B------:R-:W-:Y:S01]  /*0eb0*/  SHF.R.U32.HI R9, RZ, R26, R9 ;  /* 0x0000001aff097219 */ /* 0x000fe20000011609 */
[----:B------:R-:W-:Y:S01]  /*0ec0*/  IMAD.MOV.U32 R8, RZ, RZ, R18 ;  /* 0x000000ffff087224 */ /* 0x000fe200078e0012 */
[----:B------:R-:W-:Y:S01]  /*0ed0*/  LOP3.LUT R11, RZ, R7, RZ, 0x33, !PT ;  /* 0x00000007ff0b7212 */ /* 0x000fe200078e33ff */
[----:B------:R-:W3:Y:S01]  /*0ee0*/  LDC R25, c[0x0][0x610] ;  /* 0x00018400ff197b82 */ /* 0x000ee20000000800 */
[----:B------:R-:W-:Y:S05]  /*0ef0*/  @!P0 BRA `(.L_x_11) ;  /* 0x0000000000288947 */ /* 0x000fea0003800000 */
[----:B------:R-:W4:Y:S02]  /*0f00*/  LDC R7, c[0x0][0x64c] ;  /* 0x00019300ff077b82 */ /* 0x000f240000000800 */
[----:B----4-:R-:W-:-:S05]  /*0f10*/  IADD3 R7, P0, R18, R7, RZ ;  /* 0x0000000712077210 */ /* 0x010fca0007f1e0ff */
        /* <DEDUP_REMOVED lines=8> */
.L_x_11:
[----:B-1----:R-:W-:Y:S01]  /*0fa0*/  SHF.R.U64 R9, R8, R19, R9 ;  /* 0x0000001308097219 */ /* 0x002fe20000001209 */
[----:B------:R-:W-:Y:S01]  /*0fb0*/  IMAD.MOV.U32 R14, RZ, RZ, 0x1 ;  /* 0x00000001ff0e7424 */ /* 0x000fe200078e00ff */
[----:B------:R-:W-:Y:S01]  /*0fc0*/  LOP3.LUT R8, R22, R11, RZ, 0xc0, !PT ;  /* 0x0000000b16087212 */ /* 0x000fe200078ec0ff */
[----:B0-----:R-:W-:Y:S01]  /*0fd0*/  VIADD R11, R24, 0xffffffff ;  /* 0xffffffff180b7836 */ /* 0x001fe20000000000 */
[----:B------:R-:W-:Y:S01]  /*0fe0*/  SHF.L.U32 R7, R23, R26, RZ ;  /* 0x0000001a17077219 */ /* 0x000fe200000006ff */
[----:B------:R-:W-:Y:S01]  /*0ff0*/  IMAD.MOV R12, RZ, RZ, -R9 ;  /* 0x000000ffff0c7224 */ /* 0x000fe200078e0a09 */
[----:B------:R-:W-:Y:S02]  /*1000*/  SEL R10, R10, R27, !P4 ;  /* 0x0000001b0a0a7207 */ /* 0x000fe40006000000 */
[----:B------:R-:W-:Y:S01]  /*1010*/  LOP3.LUT R11, R16, R11, RZ, 0xc0, !PT ;  /* 0x0000000b100b7212 */ /* 0x000fe200078ec0ff */
[----:B------:R-:W-:Y:S02]  /*1020*/  IMAD R9, R7, R9, R8 ;  /* 0x0000000907097224 */ /* 0x000fe400078e0208 */
[----:B--2---:R-:W-:-:S02]  /*1030*/  IMAD R7, R12, R21, R18 ;  /* 0x000000150c077224 */ /* 0x004fc400078e0212 */
[----:B---3--:R-:W-:Y:S02]  /*1040*/  IMAD R10, R9, R25, R10 ;  /* 0x00000019090a7224 */ /* 0x008fe400078e020a */
[----:B------:R-:W-:-:S05]  /*1050*/  IMAD R7, R7, R24, R11 ;  /* 0x0000001807077224 */ /* 0x000fca00078e020b */
[----:B------:R-:W-:Y:S02]  /*1060*/  SEL R15, R7, R10, !P4 ;  /* 0x0000000a070f7207 */ /* 0x000fe40006000000 */
[----:B------:R-:W-:-:S07]  /*1070*/  SEL R71, R10, R7, !P4 ;  /* 0x000000070a477207 */ /* 0x000fce0006000000 */
.L_x_9:
[----:B------:R-:W-:-:S08]  /*1080*/  NOP ;  /* 0x0000000000007918 */ /* 0x000fd00000000000 */
[----:B------:R-:W0:Y:S02]  /*1090*/  USETMAXREG.TRY_ALLOC.CTAPOOL UP0, 0xe8 ;  /* 0x000000e8000079c8 */ /* 0x000e240008000600 */
[----:B0-----:R-:W-:-:S13]  /*10a0*/  PLOP3.LUT P0, PT, PT, PT, UP0, 0x80, 0x0 ;  /* 0x000000000000781c */ /* 0x001fda0003f0f008 */
[----:B------:R-:W-:Y:S05]  /*10b0*/  @!P0 BRA `(.L_x_9) ;  /* 0xfffffffc00f08947 */ /* 0x000fea000383ffff */
[----:B------:R-:W-:Y:S01]  /*10c0*/  ULDC.64 UR4, c[0x0][0x598] ;  /* 0x0001660000047ab9 */ /* 0x000fe20000000a00 */
[----:B------:R-:W-:Y:S01]  /*10d0*/  ULDC.64 UR16, c[0x0][0x208] ;  /* 0x0000820000107ab9 */ /* 0x000fe20000000a00 */
[----:B------:R-:W-:-:S04]  /*10e0*/  ISETP.NE.U32.AND P0, PT, RZ, UR4, PT ;  /* 0x00000004ff007c0c */ /* 0x000fc8000bf05070 */
[----:B------:R-:W-:-:S13]  /*10f0*/  ISETP.NE.AND.EX P0, PT, RZ, UR5, PT, P0 ;  /* 0x00000005ff007c0c */ /* 0x000fda000bf05300 */
[----:B------:R-:W-:Y:S05]  /*1100*/  @!P0 BRA `(.L_x_12) ;  /* 0x00000000001c8947 */ /* 0x000fea0003800000 */
[----:B------:R-:W0:Y:S02]  /*1110*/  LDC.64 R8, c[0x0][0x598] ;  /* 0x00016600ff087b82 */ /* 0x000e240000000a00 */
[----:B0-----:R-:W2:Y:S02]  /*1120*/  LDG.E.64 R8, desc[UR16][R8.64] ;  /* 0x0000001008087981 */ /* 0x001ea4000c1e1b00 */
[----:B--2---:R-:W-:-:S04]  /*1130*/  ISETP.NE.U32.AND P0, PT, R8, RZ, PT ;  /* 0x000000ff0800720c */ /* 0x004fc80003f05070 */
[----:B------:R-:W-:-:S13]  /*1140*/  ISETP.NE.AND.EX P0, PT, R9, RZ, PT, P0 ;  /* 0x000000ff0900720c */ /* 0x000fda0003f05300 */
[----:B------:R-:W-:Y:S05]  /*1150*/  @!P0 BRA `(.L_x_12) ;  /* 0x0000000000088947 */ /* 0x000fea0003800000 */
[----:B------:R0:W5:Y:S01]  /*1160*/  LD.E R7, desc[UR16][R8.64] ;  /* 0x0000001008077980 */ /* 0x000162000c101900 */
[----:B------:R-:W-:Y:S05]  /*1170*/  BRA `(.L_x_13) ;  /* 0x0000000000207947 */ /* 0x000fea0003800000 */
.L_x_12:
[----:B------:R-:W-:Y:S02]  /*1180*/  ULDC.64 UR4, c[0x0][0x588] ;  /* 0x0001620000047ab9 */ /* 0x000fe40000000a00 */
[----:B------:R-:W-:-:S04]  /*1190*/  ISETP.NE.U32.AND P0, PT, RZ, UR4, PT ;  /* 0x00000004ff007c0c */ /* 0x000fc8000bf05070 */
[----:B------:R-:W-:-:S13]  /*11a0*/  ISETP.NE.AND.EX P0, PT, RZ, UR5, PT, P0 ;  /* 0x00000005ff007c0c */ /* 0x000fda000bf05300 */
[----:B------:R-:W-:Y:S05]  /*11b0*/  @!P0 BRA `(.L_x_14) ;  /* 0x00000000000c8947 */ /* 0x000fea0003800000 */
[----:B------:R-:W0:Y:S02]  /*11c0*/  LDC.64 R8, c[0x0][0x588] ;  /* 0x00016200ff087b82 */ /* 0x000e240000000a00 */
[----:B0-----:R1:W5:Y:S01]  /*11d0*/  LDG.E R7, desc[UR16][R8.64] ;  /* 0x0000001008077981 */ /* 0x001362000c1e1900 */
[----:B------:R-:W-:Y:S05]  /*11e0*/  BRA `(.L_x_13) ;  /* 0x0000000000047947 */ /* 0x000fea0003800000 */
.L_x_14:
[----:B------:R-:W2:Y:S02]  /*11f0*/  LDC R7, c[0x0][0x580] ;  /* 0x00016000ff077b82 */ /* 0x000ea40000000800 */
.L_x_13:
[----:B------:R-:W-:Y:S02]  /*1200*/  ULDC.64 UR4, c[0x0][0x5a0] ;  /* 0x0001680000047ab9 */ /* 0x000fe40000000a00 */
[----:B------:R-:W-:-:S04]  /*1210*/  ISETP.NE.U32.AND P0, PT, RZ, UR4, PT ;  /* 0x00000004ff007c0c */ /* 0x000fc8000bf05070 */
[----:B------:R-:W-:-:S13]  /*1220*/  ISETP.NE.AND.EX P0, PT, RZ, UR5, PT, P0 ;  /* 0x00000005ff007c0c */ /* 0x000fda000bf05300 */
[----:B------:R-:W-:Y:S05]  /*1230*/  @!P0 BRA `(.L_x_15) ;  /* 0x00000000001c8947 */ /* 0x000fea0003800000 */
[----:B01----:R-:W0:Y:S02]  /*1240*/  LDC.64 R8, c[0x0][0x5a0] ;  /* 0x00016800ff087b82 */ /* 0x003e240000000a00 */
[----:B0-----:R-:W3:Y:S02]  /*1250*/  LDG.E.64 R8, desc[UR16][R8.64] ;  /* 0x0000001008087981 */ /* 0x001ee4000c1e1b00 */
[----:B---3--:R-:W-:-:S04]  /*1260*/  ISETP.NE.U32.AND P0, PT, R8, RZ, PT ;  /* 0x000000ff0800720c */ /* 0x008fc80003f05070 */
[----:B------:R-:W-:-:S13]  /*1270*/  ISETP.NE.AND.EX P0, PT, R9, RZ, PT, P0 ;  /* 0x000000ff0900720c */ /* 0x000fda0003f05300 */
[----:B------:R-:W-:Y:S05]  /*1280*/  @!P0 BRA `(.L_x_15) ;  /* 0x0000000000088947 */ /* 0x000fea0003800000 */
[----:B------:R0:W5:Y:S01]  /*1290*/  LD.E R12, desc[UR16][R8.64] ;  /* 0x00000010080c7980 */ /* 0x000162000c101900 */
[----:B------:R-:W-:Y:S05]  /*12a0*/  BRA `(.L_x_16) ;  /* 0x0000000000207947 */ /* 0x000fea0003800000 */
.L_x_15:
[----:B------:R-:W-:Y:S02]  /*12b0*/  ULDC.64 UR4, c[0x0][0x590] ;  /* 0x0001640000047ab9 */ /* 0x000fe40000000a00 */
[----:B------:R-:W-:-:S04]  /*12c0*/  ISETP.NE.U32.AND P0, PT, RZ, UR4, PT ;  /* 0x00000004ff007c0c */ /* 0x000fc8000bf05070 */
[----:B------:R-:W-:-:S13]  /*12d0*/  ISETP.NE.AND.EX P0, PT, RZ, UR5, PT, P0 ;  /* 0x00000005ff007c0c */ /* 0x000fda000bf05300 */
[----:B------:R-:W-:Y:S05]  /*12e0*/  @!P0 BRA `(.L_x_17) ;  /* 0x00000000000c8947 */ /* 0x000fea0003800000 */
[----:B------:R-:W3:Y:S02]  /*12f0*/  LDC.64 R12, c[0x0][0x590] ;  /* 0x00016400ff0c7b82 */ /* 0x000ee40000000a00 */
[----:B---3--:R3:W5:Y:S01]  /*1300*/  LDG.E R12, desc[UR16][R12.64] ;  /* 0x000000100c0c7981 */ /* 0x008762000c1e1900 */
[----:B------:R-:W-:Y:S05]  /*1310*/  BRA `(.L_x_16) ;  /* 0x0000000000047947 */ /* 0x000fea0003800000 */
.L_x_17:
[----:B------:R-:W4:Y:S02]  /*1320*/  LDC R12, c[0x0][0x584] ;  /* 0x00016100ff0c7b82 */ /* 0x000f240000000800 */
.L_x_16:
[----:B------:R-:W-:-:S13]  /*1330*/  LOP3.LUT P0, RZ, R14, 0xff, RZ, 0xc0, !PT ;  /* 0x000000ff0eff7812 */ /* 0x000fda000780c0ff */
[----:B------:R-:W-:Y:S05]  /*1340*/  @!P0 EXIT ;  /* 0x000000000000894d */ /* 0x000fea0003800000 */
[----:B------:R-:W-:Y:S01]  /*1350*/  ULDC UR4, c[0x0][0x28c] ;  /* 0x0000a30000047ab9 */ /* 0x000fe20000000800 */
[----:B------:R-:W-:Y:S01]  /*1360*/  LOP3.LUT R81, R2, 0x1, RZ, 0xfc, !PT ;  /* 0x0000000102517812 */ /* 0x000fe200078efcff */
[----:B------:R-:W-:-:S04]  /*1370*/  UIADD3 UR4, UR4, 0x3f, URZ ;  /* 0x0000003f04047890 */ /* 0x000fc8000fffe03f */
[----:B------:R-:W-:-:S04]  /*1380*/  USHF.R.S32.HI UR5, URZ, 0x1f, UR4 ;  /* 0x0000001f3f057899 */ /* 0x000fc80008011404 */
[----:B------:R-:W-:-:S03]  /*1390*/  ULEA.HI UR5, UR5, UR4, URZ, 0x6 ;  /* 0x0000000405057291 */ /* 0x000fc6000f8f303f */
[----:B------:R-:W-:Y:S01]  /*13a0*/  UMOV UR4, URZ ;  /* 0x0000003f00047c82 */ /* 0x000fe20008000000 */
[----:B------:R-:W-:-:S03]  /*13b0*/  USHF.R.S32.HI UR9, URZ, 0x6, UR5 ;  /* 0x000000063f097899 */ /* 0x000fc60008011405 */
[----:B------:R-:W-:-:S09]  /*13c0*/  UMOV UR5, URZ ;  /* 0x0000003f00057c82 */ /* 0x000fd20008000000 */
.L_x_108:
[----:B01----:R-:W-:Y:S01]  /*13d0*/  LOP3.LUT R8, R0, 0x80, RZ, 0xc0, !PT ;  /* 0x0000008000087812 */ /* 0x003fe200078ec0ff */
[----:B------:R-:W0:Y:S01]  /*13e0*/  S2UR UR13, SR_CgaCtaId ;  /* 0x00000000000d79c3 */ /* 0x000e220000008800 */
[----:B------:R-:W-:Y:S01]  /*13f0*/  UMOV UR12, 0x400 ;  /* 0x00000400000c7882 */ /* 0x000fe20000000000 */
[----:B------:R-:W-:Y:S01]  /*1400*/  UMOV UR6, URZ ;  /* 0x0000003f00067c82 */ /* 0x000fe20008000000 */
[----:B------:R-:W-:Y:S01]  /*1410*/  SHF.R.U32.HI R8, RZ, 0x7, R8 ;  /* 0x00000007ff087819 */ /* 0x000fe20000011608 */
[----:B------:R-:W-:Y:S01]  /*1420*/  UMOV UR7, URZ ;  /* 0x0000003f00077c82 */ /* 0x000fe20008000000 */
[----:B------:R-:W-:Y:S01]  /*1430*/  UMOV UR18, UR5 ;  /* 0x0000000500127c82 */ /* 0x000fe20008000000 */
[----:B------:R-:W-:Y:S01]  /*1440*/  CS2R R16, SRZ ;  /* 0x0000000000107805 */ /* 0x000fe2000001ff00 */
[----:B---3--:R-:W-:Y:S01]  /*1450*/  IMAD.MOV.U32 R13, RZ, RZ, RZ ;  /* 0x000000ffff0d7224 */ /* 0x008fe200078e00ff */
[----:B------:R-:W1:Y:S01]  /*1460*/  LDC R9, c[0x0][0x28c] ;  /* 0x0000a300ff097b82 */ /* 0x000e620000000800 */
[----:B------:R-:W3:Y:S01]  /*1470*/  SHFL.IDX PT, R8, R8, RZ, 0x1f ;  /* 0x00001fff08087589 */ /* 0x000ee200000e0000 */
[----:B------:R-:W-:-:S02]  /*1480*/  CS2R R18, SRZ ;  /* 0x0000000000127805 */ /* 0x000fc4000001ff00 */
[----:B------:R-:W-:Y:S02]  /*1490*/  CS2R R20, SRZ ;  /* 0x0000000000147805 */ /* 0x000fe4000001ff00 */
[----:B------:R-:W-:Y:S02]  /*14a0*/  CS2R R22, SRZ ;  /* 0x0000000000167805 */ /* 0x000fe4000001ff00 */
[----:B------:R-:W-:Y:S02]  /*14b0*/  CS2R R56, SRZ ;  /* 0x0000000000387805 */ /* 0x000fe4000001ff00 */
[----:B------:R-:W-:Y:S02]  /*14c0*/  CS2R R58, SRZ ;  /* 0x00000000003a7805 */ /* 0x000fe4000001ff00 */
[----:B------:R-:W-:Y:S02]  /*14d0*/  CS2R R60, SRZ ;  /* 0x00000000003c7805 */ /* 0x000fe4000001ff00 */
[----:B------:R-:W-:-:S02]  /*14e0*/  CS2R R62, SRZ ;  /* 0x00000000003e7805 */ /* 0x000fc4000001ff00 */
[----:B------:R-:W-:Y:S02]  /*14f0*/  CS2R R64, SRZ ;  /* 0x0000000000407805 */ /* 0x000fe4000001ff00 */
[----:B------:R-:W-:Y:S02]  /*1500*/  CS2R R66, SRZ ;  /* 0x0000000000427805 */ /* 0x000fe4000001ff00 */
[----:B------:R-:W-:Y:S01]  /*1510*/  CS2R R68, SRZ ;  /* 0x0000000000447805 */ /* 0x000fe2000001ff00 */
[----:B------:R-:W-:Y:S01]  /*1520*/  IMAD.MOV.U32 R70, RZ, RZ, RZ ;  /* 0x000000ffff467224 */ /* 0x000fe200078e00ff */
[----:B------:R-:W-:Y:S01]  /*1530*/  CS2R R74, SRZ ;  /* 0x00000000004a7805 */ /* 0x000fe2000001ff00 */
[----:B------:R-:W-:Y:S01]  /*1540*/  IMAD.MOV.U32 R72, RZ, RZ, RZ ;  /* 0x000000ffff487224 */ /* 0x000fe200078e00ff */
[----:B------:R-:W-:Y:S02]  /*1550*/  CS2R R76, SRZ ;  /* 0x00000000004c7805 */ /* 0x000fe4000001ff00 */
[----:B------:R-:W-:Y:S01]  /*1560*/  CS2R R78, SRZ ;  /* 0x00000000004e7805 */ /* 0x000fe2000001ff00 */
[----:B------:R-:W-:Y:S01]  /*1570*/  IMAD.MOV.U32 R80, RZ, RZ, RZ ;  /* 0x000000ffff507224 */ /* 0x000fe200078e00ff */
[----:B----4-:R-:W-:Y:S01]  /*1580*/  CS2R R24, SRZ ;  /* 0x0000000000187805 */ /* 0x010fe2000001ff00 */
[----:B------:R-:W-:Y:S01]  /*1590*/  IMAD.U32 R14, RZ, RZ, UR4 ;  /* 0x00000004ff0e7e24 */ /* 0x000fe2000f8e00ff */
[----:B------:R-:W-:-:S02]  /*15a0*/  CS2R R26, SRZ ;  /* 0x00000000001a7805 */ /* 0x000fc4000001ff00 */
[----:B------:R-:W-:Y:S02]  /*15b0*/  CS2R R28, SRZ ;  /* 0x00000000001c7805 */ /* 0x000fe4000001ff00 */
[----:B------:R-:W-:Y:S02]  /*15c0*/  CS2R R30, SRZ ;  /* 0x00000000001e7805 */ /* 0x000fe4000001ff00 */
[----:B------:R-:W-:Y:S02]  /*15d0*/  CS2R R32, SRZ ;  /* 0x0000000000207805 */ /* 0x000fe4000001ff00 */
[----:B-1----:R-:W-:Y:S02]  /*15e0*/  ISETP.GE.AND P0, PT, R9, 0x1, PT ;  /* 0x000000010900780c */ /* 0x002fe40003f06270 */
[----:B------:R-:W-:Y:S02]  /*15f0*/  CS2R R34, SRZ ;  /* 0x0000000000227805 */ /* 0x000fe4000001ff00 */
[----:B---3--:R-:W-:-:S02]  /*1600*/  R2UR UR8, R8 ;  /* 0x00000000080872ca */ /* 0x008fc400000e0000 */
        /* <DEDUP_REMOVED lines=8> */
[----:B------:R-:W-:Y:S02]  /*1690*/  CS2R R52, SRZ ;  /* 0x0000000000347805 */ /* 0x000fe4000001ff00 */
[----:B------:R-:W-:Y:S01]  /*16a0*/  CS2R R54, SRZ ;  /* 0x0000000000367805 */ /* 0x000fe2000001ff00 */
[----:B------:R-:W-:-:S04]  /*16b0*/  ULEA.HI UR10, UR8, UR8, URZ, 0x1 ;  /* 0x00000008080a7291 */ /* 0x000fc8000f8f083f */
[----:B------:R-:W-:Y:S02]  /*16c0*/  ULOP3.LUT UR11, UR10, 0xffffe, URZ, 0xc0, !UPT ;  /* 0x000ffffe0a0b7892 */ /* 0x000fe4000f8ec03f */
[----:B0-----:R-:W-:Y:S02]  /*16d0*/  ULEA UR10, UR13, UR12, 0x18 ;  /* 0x0000000c0d0a7291 */ /* 0x001fe4000f8ec03f */
[----:B------:R-:W-:-:S03]  /*16e0*/  UIADD3 UR11, UR8, -UR11, URZ ;  /* 0x8000000b080b7290 */ /* 0x000fc6000fffe03f */
[----:B------:R-:W-:Y:S01]  /*16f0*/  UMOV UR8, URZ ;  /* 0x0000003f00087c82 */ /* 0x000fe20008000000 */
[----:B------:R-:W-:-:S04]  /*1700*/  ULEA UR11, UR11, UR10, 0xc ;  /* 0x0000000a0b0b7291 */ /* 0x000fc8000f8e603f */
[----:B------:R-:W-:-:S04]  /*1710*/  UIADD3 UR11, UR11, 0x200, URZ ;  /* 0x000002000b0b7890 */ /* 0x000fc8000fffe03f */
[----:B------:R-:W-:-:S04]  /*1720*/  USHF.R.U32.HI UR11, URZ, 0x4, UR11 ;  /* 0x000000043f0b7899 */ /* 0x000fc8000801160b */
[----:B------:R-:W-:Y:S01]  /*1730*/  ULOP3.LUT UR11, UR11, 0x3fff, URZ, 0xc0, !UPT ;  /* 0x00003fff0b0b7892 */ /* 0x000fe2000f8ec03f */
[----:B------:R-:W-:Y:S11]  /*1740*/  @!P0 BRA `(.L_x_18) ;  /* 0x0000000400748947 */ /* 0x000ff60003800000 */
[----:B------:R-:W-:-:S13]  /*1750*/  ISETP.NE.AND P1, PT, R81, 0x3, PT ;  /* 0x000000035100780c */ /* 0x000fda0003f25270 */
[----:B------:R-:W-:Y:S05]  /*1760*/  @!P1 BRA `(.L_x_19) ;  /* 0x0000000000049947 */ /* 0x000fea0003800000 */
[----:B------:R-:W-:Y:S01]  /*1770*/  BPT.TRAP 0x1 ;  /* 0x000000040000795c */ /* 0x000fe20000300000 */
.L_x_19:
[----:B------:R-:W-:Y:S01]  /*1780*/  ULEA UR6, UR5, UR10, 0x3 ;  /* 0x0000000a05067291 */ /* 0x000fe2000f8e183f */
[----:B------:R-:W-:-:S05]  /*1790*/  IMAD.U32 R8, RZ, RZ, UR4 ;  /* 0x00000004ff087e24 */ /* 0x000fca000f8e00ff */
[----:B------:R-:W-:-:S04]  /*17a0*/  SHF.L.U32 R8, R8, 0x1f, RZ ;  /* 0x0000001f08087819 */ /* 0x000fc800000006ff */
[----:B------:R0:W1:Y:S01]  /*17b0*/  SYNCS.PHASECHK.TRANS64.TRYWAIT P0, [UR6], R8 ;  /* 0x00000008ff0075a7 */ /* 0x0000620008000146 */
[----:B------:R-:W-:Y:S05]  /*17c0*/  @!P1 BRA `(.L_x_20) ;  /* 0x0000000000049947 */ /* 0x000fea0003800000 */
[----:B------:R-:W-:Y:S01]  /*17d0*/  BPT.TRAP 0x1 ;  /* 0x000000040000795c */ /* 0x000fe20000300000 */
.L_x_20:
[----:B-1----:R-:W-:Y:S05]  /*17e0*/  @P0 BRA `(.L_x_21) ;  /* 0x0000000000080947 */ /* 0x002fea0003800000 */
[----:B------:R-:W1:Y:S02]  /*17f0*/  SYNCS.PHASECHK.TRANS64.TRYWAIT P0, [UR6], R8 ;  /* 0x00000008ff0075a7 */ /* 0x000e640008000146 */
[----:B-1----:R-:W-:Y:S05]  /*1800*/  @!P0 BRA `(.L_x_22) ;  /* 0x0000005c006c8947 */ /* 0x002fea0003800000 */
.L_x_21:
[----:B------:R-:W-:Y:S01]  /*1810*/  UIADD3 UR6, UR10, 0x24200, URZ ;  /* 0x000242000a067890 */ /* 0x000fe2000fffe03f */
[----:B------:R-:W-:Y:S01]  /*1820*/  WARPGROUP.ARRIVE ;  /* 0x00000000000079c5 */ /* 0x000fe20000000000 */
[----:B------:R-:W-:Y:S01]  /*1830*/  ULOP3.LUT UR12, UR11, 0x10000, URZ, 0xfc, !UPT ;  /* 0x000100000b0c7892 */ /* 0x000fe2000f8efc3f */
[----:B------:R-:W-:Y:S01]  /*1840*/  CS2R R16, SRZ ;  /* 0x0000000000107805 */ /* 0x000fe2000001ff00 */
[----:B------:R-:W-:Y:S01]  /*1850*/  USHF.R.U32.HI UR6, URZ, 0x4, UR6 ;  /* 0x000000043f067899 */ /* 0x000fe20008011606 */
[----:B------:R-:W-:Y:S01]  /*1860*/  IMAD.MOV.U32 R13, RZ, RZ, RZ ;  /* 0x000000ffff0d7224 */ /* 0x000fe200078e00ff */
[----:B------:R-:W-:Y:S01]  /*1870*/  ULEA UR12, UR5, UR12, 0x9 ;  /* 0x0000000c050c7291 */ /* 0x000fe2000f8e483f */
[----:B------:R-:W-:Y:S01]  /*1880*/  CS2R R18, SRZ ;  /* 0x0000000000127805 */ /* 0x000fe2000001ff00 */
[----:B------:R-:W-:Y:S01]  /*1890*/  ULOP3.LUT UR6, UR6, 0x3fff, URZ, 0xc0, !UPT ;  /* 0x00003fff06067892 */ /* 0x000fe2000f8ec03f */
[----:B------:R-:W-:Y:S01]  /*18a0*/  CS2R R20, SRZ ;  /* 0x0000000000147805 */ /* 0x000fe2000001ff00 */
[----:B------:R-:W-:Y:S01]  /*18b0*/  UMOV UR13, 0x80000020 ;  /* 0x80000020000d7882 */ /* 0x000fe20000000000 */
[----:B------:R-:W-:Y:S01]  /*18c0*/  UMOV UR15, 0x80000020 ;  /* 0x80000020000f7882 */ /* 0x000fe20000000000 */
[----:B------:R-:W-:Y:S01]  /*18d0*/  ULOP3.LUT UR6, UR6, 0x10000, URZ, 0xfc, !UPT ;  /* 0x0001000006067892 */ /* 0x000fe2000f8efc3f */
[----:B------:R-:W-:Y:S01]  /*18e0*/  CS2R R22, SRZ ;  /* 0x0000000000167805 */ /* 0x000fe2000001ff00 */
[----:B------:R-:W-:Y:S01]  /*18f0*/  ULDC UR7, c[0x0][0x50c] ;  /* 0x0001430000077ab9 */ /* 0x000fe20000000800 */
[----:B------:R-:W-:Y:S01]  /*1900*/  CS2R R56, SRZ ;  /* 0x0000000000387805 */ /* 0x000fe2000001ff00 */
[----:B------:R-:W-:Y:S01]  /*1910*/  ULEA UR14, UR5, UR6, 0x8 ;  /* 0x00000006050e7291 */ /* 0x000fe2000f8e403f */
[----:B------:R-:W-:Y:S01]  /*1920*/  CS2R R58, SRZ ;  /* 0x00000000003a7805 */ /* 0x000fe2000001ff00 */
[----:B------:R-:W-:Y:S01]  /*1930*/  UISETP.NE.AND UP0, UPT, UR7, 0x2, UPT ;  /* 0x000000020700788c */ /* 0x000fe2000bf05270 */
[----:B------:R-:W-:Y:S01]  /*1940*/  CS2R R60, SRZ ;  /* 0x00000000003c7805 */ /* 0x000fe2000001ff00 */
[----:B------:R-:W-:Y:S01]  /*1950*/  UMOV UR6, 0x2 ;  /* 0x0000000200067882 */ /* 0x000fe20000000000 */
[----:B------:R-:W-:Y:S01]  /*1960*/  CS2R R62, SRZ ;  /* 0x00000000003e7805 */ /* 0x000fe2000001ff00 */
[----:B------:R-:W-:Y:S01]  /*1970*/  USEL UR7, URZ, 0x1, UP0 ;  /* 0x000000013f077887 */ /* 0x000fe20008000000 */
[----:B------:R-:W-:-:S02]  /*1980*/  CS2R R64, SRZ ;  /* 0x0000000000407805 */ /* 0x000fc4000001ff00 */
[----:B------:R-:W-:Y:S01]  /*1990*/  CS2R R66, SRZ ;  /* 0x0000000000427805 */ /* 0x000fe2000001ff00 */
[----:B------:R-:W-:Y:S01]  /*19a0*/  QGMMA.64x64x32.F32.E4M3.E4M3 R24, gdesc[UR12], RZ, !UPT ;  /* 0x00e000000c1879f3 */ /* 0x000fe2000c7008ff */
[----:B------:R-:W-:Y:S01]  /*19b0*/  UIADD3 UR12, UR12, 0x2, URZ ;  /* 0x000000020c0c7890 */ /* 0x000fe2000fffe03f */
[----:B------:R-:W-:Y:S02]  /*19c0*/  CS2R R68, SRZ ;  /* 0x0000000000447805 */ /* 0x000fe4000001ff00 */
[----:B------:R-:W-:Y:S01]  /*19d0*/  ISETP.NE.AND P0, PT, RZ, UR7, PT ;  /* 0x00000007ff007c0c */ /* 0x000fe2000bf05270 */
[----:B------:R-:W-:Y:S01]  /*19e0*/  UIADD3 UR14, UR14, 0x2, URZ ;  /* 0x000000020e0e7890 */ /* 0x000fe2000fffe03f */
[----:B------:R-:W-:Y:S01]  /*19f0*/  IMAD.MOV.U32 R70, RZ, RZ, RZ ;  /* 0x000000ffff467224 */ /* 0x000fe200078e00ff */
[----:B------:R-:W-:Y:S01]  /*1a00*/  UMOV UR13, 0x80000020 ;  /* 0x80000020000d7882 */ /* 0x000fe20000000000 */
[----:B------:R-:W-:Y:S01]  /*1a10*/  UMOV UR15, 0x80000020 ;  /* 0x80000020000f7882 */ /* 0x000fe20000000000 */
[----:B------:R-:W-:Y:S01]  /*1a20*/  IMAD.MOV.U32 R72, RZ, RZ, RZ ;  /* 0x000000ffff487224 */ /* 0x000fe200078e00ff */
[----:B------:R-:W-:-:S02]  /*1a30*/  CS2R R74, SRZ ;  /* 0x00000000004a7805 */ /* 0x000fc4000001ff00 */
[----:B------:R-:W-:Y:S02]  /*1a40*/  CS2R R76, SRZ ;  /* 0x00000000004c7805 */ /* 0x000fe4000001ff00 */
[----:B------:R-:W-:Y:S01]  /*1a50*/  CS2R R78, SRZ ;  /* 0x00000000004e7805 */ /* 0x000fe2000001ff00 */
[----:B------:R-:W-:Y:S01]  /*1a60*/  IMAD.MOV.U32 R80, RZ, RZ, RZ ;  /* 0x000000ffff507224 */ /* 0x000fe200078e00ff */
[----:B------:R-:W-:Y:S01]  /*1a70*/  QGMMA.64x64x32.F32.E4M3.E4M3 R24, gdesc[UR12], R24, gsb0 ;  /* 0x00e000000c1879f3 */ /* 0x000fe20008000818 */
[----:B------:R-:W-:Y:S05]  /*1a80*/  @!P0 BRA `(.L_x_23) ;  /* 0x0000000000888947 */ /* 0x000fea0003800000 */
[----:B------:R-:W-:Y:S02]  /*1a90*/  WARPGROUP.DEPBAR.LE gsb0, 0x0 ;  /* 0x00008000000079c5 */ /* 0x000fe40000010000 */
[----:B------:R-:W-:-:S01]  /*1aa0*/  FADD R79, RZ, R24 ;  /* 0x00000018ff4f7221 */ /* 0x000fc20000000000 */
[----:B------:R-:W-:Y:S01]  /*1ab0*/  FADD R80, RZ, R25 ;  /* 0x00000019ff507221 */ /* 0x000fe20000000000 */
        /* <DEDUP_REMOVED lines=30> */
[----:B------:R-:W-:-:S06]  /*1ca0*/  UMOV UR6, URZ ;  /* 0x0000003f00067c82 */ /* 0x000fcc0008000000 */
.L_x_23:
[----:B------:R-:W-:-:S04]  /*1cb0*/  UIADD3 UR18, UR5, 0x1, URZ ;  /* 0x0000000105127890 */ /* 0x000fc8000fffe03f */
[----:B------:R-:W-:-:S04]  /*1cc0*/  UISETP.NE.AND UP0, UPT, UR18, 0x12, UPT ;  /* 0x000000121200788c */ /* 0x000fc8000bf05270 */
[----:B------:R-:W-:Y:S02]  /*1cd0*/  USEL UR8, URZ, 0x1, UP0 ;  /* 0x000000013f087887 */ /* 0x000fe40008000000 */
[----:B------:R-:W-:Y:S02]  /*1ce0*/  USEL UR18, UR18, URZ, UP0 ;  /* 0x0000003f12127287 */ /* 0x000fe40008000000 */
[----:B------:R-:W-:-:S06]  /*1cf0*/  ULOP3.LUT UR8, UR4, UR8, URZ, 0x3c, !UPT ;  /* 0x0000000804087292 */ /* 0x000fcc000f8e3c3f */
[----:B------:R-:W-:Y:S01]  /*1d00*/  IMAD.U32 R14, RZ, RZ, UR8 ;  /* 0x00000008ff0e7e24 */ /* 0x000fe2000f8e00ff */
[----:B------:R-:W-:-:S06]  /*1d10*/  UMOV UR8, 0x1 ;  /* 0x0000000100087882 */ /* 0x000fcc0000000000 */
.L_x_18:
[----:B------:R-:W-:-:S04]  /*1d20*/  UISETP.LT.AND UP0, UPT, UR9, 0x1, UPT ;  /* 0x000000010900788c */ /* 0x000fc8000bf01270 */
[----:B------:R-:W-:-:S04]  /*1d30*/  USEL UR12, UR9, 0x1, UP0 ;  /* 0x00000001090c7887 */ /* 0x000fc80008000000 */
[----:B------:R-:W-:-:S04]  /*1d40*/  UIADD3 UR12, UR9, -UR12, URZ ;  /* 0x8000000c090c7290 */ /* 0x000fc8000fffe03f */
[----:B------:R-:W-:-:S06]  /*1d50*/  UISETP.GE.AND UP0, UPT, UR12, 0x1, UPT ;  /* 0x000000010c00788c */ /* 0x000fcc000bf06270 */
[----:B------:R-:W-:-:S13]  /*1d60*/  PLOP3.LUT P0, PT, PT, PT, UP0, 0x80, 0x0 ;  /* 0x000000000000781c */ /* 0x000fda0003f0f008 */
[----:B------:R-:W-:Y:S05]  /*1d70*/  @!P0 BRA `(.L_x_24) ;  /* 0x0000000400888947 */ /* 0x000fea0003800000 */
[----:B01----:R-:W-:Y:S01]  /*1d80*/  IMAD.U32 R8, RZ, RZ, UR12 ;  /* 0x0000000cff087e24 */ /* 0x003fe2000f8e00ff */
[----:B------:R-:W-:Y:S01]  /*1d90*/  ULDC UR19, c[0x0][0x50c] ;  /* 0x0001430000137ab9 */ /* 0x000fe20000000800 */
[----:B------:R-:W-:-:S07]  /*1da0*/  IMAD.U32 R9, RZ, RZ, UR5 ;  /* 0x00000005ff097e24 */ /* 0x000fce000f8e00ff */
.L_x_32:
[----:B------:R-:W-:-:S13]  /*1db0*/  ISETP.NE.AND P1, PT, R81, 0x3, PT ;  /* 0x000000035100780c */ /* 0x000fda0003f25270 */
[----:B------:R-:W-:Y:S05]  /*1dc0*/  @!P1 BRA `(.L_x_25) ;  /* 0x0000000000049947 */ /* 0x000fea0003800000 */
[----:B------:R-:W-:Y:S01]  /*1dd0*/  BPT.TRAP 0x1 ;  /* 0x000000040000795c */ /* 0x000fe20000300000 */
.L_x_25:
[----:B------:R-:W0:Y:S01]  /*1de0*/  S2UR UR12, SR_CgaCtaId ;  /* 0x00000000000c79c3 */ /* 0x000e220000008800 */
[----:B------:R-:W-:Y:S01]  /*1df0*/  UMOV UR10, 0x400 ;  /* 0x00000400000a7882 */ /* 0x000fe20000000000 */
[----:B------:R-:W-:Y:S01]  /*1e00*/  SHF.L.U32 R10, R14, 0x1f, RZ ;  /* 0x0000001f0e0a7819 */ /* 0x000fe200000006ff */
[----:B0-----:R-:W-:-:S04]  /*1e10*/  ULEA UR10, UR12, UR10, 0x18 ;  /* 0x0000000a0c0a7291 */ /* 0x001fc8000f8ec03f */
[----:B------:R-:W-:-:S09]  /*1e20*/  ULEA UR12, UR18, UR10, 0x3 ;  /* 0x0000000a120c7291 */ /* 0x000fd2000f8e183f */
[----:B------:R0:W1:Y:S01]  /*1e30*/  SYNCS.PHASECHK.TRANS64.TRYWAIT P0, [UR12], R10 ;  /* 0x0000000aff0075a7 */ /* 0x000062000800014c */
[----:B------:R-:W-:Y:S05]  /*1e40*/  @!P1 BRA `(.L_x_26) ;  /* 0x0000000000049947 */ /* 0x000fea0003800000 */
[----:B------:R-:W-:Y:S01]  /*1e50*/  BPT.TRAP 0x1 ;  /* 0x000000040000795c */ /* 0x000fe20000300000 */
.L_x_26:
[----:B-1----:R-:W-:Y:S05]  /*1e60*/  @P0 BRA `(.L_x_27) ;  /* 0x0000000000080947 */ /* 0x002fea0003800000 */
[----:B------:R-:W1:Y:S02]  /*1e70*/  SYNCS.PHASECHK.TRANS64.TRYWAIT P0, [UR12], R10 ;  /* 0x0000000aff0075a7 */ /* 0x000e64000800014c */
[----:B-1----:R-:W-:Y:S05]  /*1e80*/  @!P0 BRA `(.L_x_28) ;  /* 0x0000005400e48947 */ /* 0x002fea0003800000 */
.L_x_27:
[----:B------:R-:W-:Y:S01]  /*1e90*/  UIADD3 UR12, UR10, 0x24200, URZ ;  /* 0x000242000a0c7890 */ /* 0x000fe2000fffe03f */
[----:B------:R-:W-:Y:S01]  /*1ea0*/  WARPGROUP.ARRIVE ;  /* 0x00000000000079c5 */ /* 0x000fe20000000000 */
[----:B------:R-:W-:Y:S02]  /*1eb0*/  UISETP.NE.AND UP0, UPT, UR7, URZ, UPT ;  /* 0x0000003f0700728c */ /* 0x000fe4000bf05270 */
[----:B------:R-:W-:Y:S02]  /*1ec0*/  USHF.R.U32.HI UR12, URZ, 0x4, UR12 ;  /* 0x000000043f0c7899 */ /* 0x000fe4000801160c */
[----:B------:R-:W-:Y:S02]  /*1ed0*/  USEL UR8, UR8, URZ, !UP0 ;  /* 0x0000003f08087287 */ /* 0x000fe4000c000000 */
[----:B------:R-:W-:Y:S02]  /*1ee0*/  ULOP3.LUT UR7, UR12, 0x3fff, URZ, 0xc0, !UPT ;  /* 0x00003fff0c077892 */ /* 0x000fe4000f8ec03f */
[----:B------:R-:W-:-:S02]  /*1ef0*/  ULOP3.LUT UR12, UR11, 0x10000, URZ, 0xfc, !UPT ;  /* 0x000100000b0c7892 */ /* 0x000fc4000f8efc3f */
[----:B------:R-:W-:Y:S02]  /*1f00*/  ULOP3.LUT UR7, UR7, 0x10000, URZ, 0xfc, !UPT ;  /* 0x0001000007077892 */ /* 0x000fe4000f8efc3f */
[----:B------:R-:W-:Y:S02]  /*1f10*/  UISETP.NE.U32.AND UP0, UPT, UR8, URZ, UPT ;  /* 0x0000003f0800728c */ /* 0x000fe4000bf05070 */
[----:B------:R-:W-:Y:S02]  /*1f20*/  ULEA UR12, UR18, UR12, 0x9 ;  /* 0x0000000c120c7291 */ /* 0x000fe4000f8e483f */
[----:B------:R-:W-:Y:S01]  /*1f30*/  ULEA UR14, UR18, UR7, 0x8 ;  /* 0x00000007120e7291 */ /* 0x000fe2000f8e403f */
[----:B------:R-:W-:Y:S01]  /*1f40*/  UMOV UR13, 0x80000020 ;  /* 0x80000020000d7882 */ /* 0x000fe20000000000 */
[----:B------:R-:W-:Y:S01]  /*1f50*/  UMOV UR15, 0x80000020 ;  /* 0x80000020000f7882 */ /* 0x000fe20000000000 */
[----:B------:R-:W-:-:S06]  /*1f60*/  UIADD3 UR6, UR6, 0x2, URZ ;  /* 0x0000000206067890 */ /* 0x000fcc000fffe03f */
[----:B------:R-:W-:Y:S01]  /*1f70*/  QGMMA.64x64x32.F32.E4M3.E4M3 R24, gdesc[UR12], R24, UP0 ;  /* 0x00e000000c1879f3 */ /* 0x000fe2000bf00818 */
[----:B------:R-:W-:Y:S02]  /*1f80*/  UIADD3 UR12, UR12, 0x2, URZ ;  /* 0x000000020c0c7890 */ /* 0x000fe4000fffe03f */
[----:B------:R-:W-:Y:S01]  /*1f90*/  UIADD3 UR14, UR14, 0x2, URZ ;  /* 0x000000020e0e7890 */ /* 0x000fe2000fffe03f */
[----:B------:R-:W-:Y:S01]  /*1fa0*/  UMOV UR13, 0x80000020 ;  /* 0x80000020000d7882 */ /* 0x000fe20000000000 */
[----:B------:R-:W-:Y:S01]  /*1fb0*/  UMOV UR15, 0x80000020 ;  /* 0x80000020000f7882 */ /* 0x000fe20000000000 */
[----:B------:R-:W-:-:S04]  /*1fc0*/  UISETP.NE.AND UP0, UPT, UR6, UR19, UPT ;  /* 0x000000130600728c */ /* 0x000fc8000bf05270 */
[----:B------:R-:W-:-:S06]  /*1fd0*/  USEL UR7, URZ, 0x1, UP0 ;  /* 0x000000013f077887 */ /* 0x000fcc0008000000 */
[----:B------:R-:W-:Y:S01]  /*1fe0*/  ISETP.NE.AND P0, PT, RZ, UR7, PT ;  /* 0x00000007ff007c0c */ /* 0x000fe2000bf05270 */
[----:B------:R-:W-:Y:S03]  /*1ff0*/  QGMMA.64x64x32.F32.E4M3.E4M3 R24, gdesc[UR12], R24, gsb0 ;  /* 0x00e000000c1879f3 */ /* 0x000fe60008000818 */
[----:B------:R-:W-:-:S09]  /*2000*/  WARPGROUP.DEPBAR.LE gsb0, 0x1 ;  /* 0x00008000000079c5 */ /* 0x000fd20000010100 */
[----:B------:R-:W-:Y:S05]  /*2010*/  @!P0 BRA `(.L_x_29) ;  /* 0x0000000000888947 */ /* 0x000fea0003800000 */
[----:B------:R-:W-:Y:S02]  /*2020*/  WARPGROUP.DEPBAR.LE gsb0, 0x0 ;  /* 0x00008000000079c5 */ /* 0x000fe40000010000 */
[----:B------:R-:W-:-:S01]  /*2030*/  FADD R79, R24, R79 ;  /* 0x0000004f184f7221 */ /* 0x000fc20000000000 */
[----:B------:R-:W-:Y:S01]  /*2040*/  FADD R80, R25, R80 ;  /* 0x0000005019507221 */ /* 0x000fe20000000000 */
        /* <DEDUP_REMOVED lines=30> */
[----:B------:R-:W-:-:S06]  /*2230*/  UMOV UR6, URZ ;  /* 0x0000003f00067c82 */ /* 0x000fcc0008000000 */
.L_x_29:
[----:B------:R-:W-:Y:S05]  /*2240*/  @!P1 BRA `(.L_x_30) ;  /* 0x0000000000049947 */ /* 0x000fea0003800000 */
[----:B------:R-:W-:Y:S01]  /*2250*/  BPT.TRAP 0x1 ;  /* 0x000000040000795c */ /* 0x000fe20000300000 */
.L_x_30:
[----:B------:R-:W-:-:S13]  /*2260*/  ISETP.NE.AND P0, PT, R6, RZ, PT ;  /* 0x000000ff0600720c */ /* 0x000fda0003f05270 */
[----:B01----:R-:W-:-:S05]  /*2270*/  @P0 LEA R10, R9, UR10, 0x3 ;  /* 0x0000000a090a0c11 */ /* 0x003fca000f8e18ff */
[----:B------:R-:W-:-:S05]  /*2280*/  @P0 VIADD R10, R10, 0x90 ;  /* 0x000000900a0a0836 */ /* 0x000fca0000000000 */
[----:B------:R-:W-:-:S04]  /*2290*/  @P0 PRMT R10, R3, 0x654, R10 ;  /* 0x00000654030a0816 */ /* 0x000fc8000000000a */
[----:B------:R0:W-:Y:S01]  /*22a0*/  @P0 SYNCS.ARRIVE.TRANS64.RED.A1T0 RZ, [R10+URZ], RZ ;  /* 0x000000ff0aff09a7 */ /* 0x0001e2000810043f */
[----:B------:R-:W-:-:S13]  /*22b0*/  ISETP.GT.U32.AND P0, PT, R2, 0x1, PT ;  /* 0x000000010200780c */ /* 0x000fda0003f04070 */
[----:B0-----:R-:W-:Y:S05]  /*22c0*/  @P0 BRA `(.L_x_31) ;  /* 0x0000000000040947 */ /* 0x001fea0003800000 */
[----:B------:R-:W-:Y:S01]  /*22d0*/  BPT.TRAP 0x1 ;  /* 0x000000040000795c */ /* 0x000fe20000300000 */
.L_x_31:
[----:B------:R-:W-:Y:S01]  /*22e0*/  UIADD3 UR18, UR18, 0x1, URZ ;  /* 0x0000000112127890 */ /* 0x000fe2000fffe03f */
[C---:B------:R-:W-:Y:S01]  /*22f0*/  ISETP.GT.AND P1, PT, R8.reuse, 0x1, PT ;  /* 0x000000010800780c */ /* 0x040fe20003f24270 */
[----:B------:R-:W-:Y:S02]  /*2300*/  VIADD R9, R9, 0x1 ;  /* 0x0000000109097836 */ /* 0x000fe40000000000 */
[----:B------:R-:W-:Y:S01]  /*2310*/  UISETP.NE.AND UP0, UPT, UR18, 0x12, UPT ;  /* 0x000000121200788c */ /* 0x000fe2000bf05270 */
[----:B------:R-:W-:Y:S02]  /*2320*/  VIADD R8, R8, 0xffffffff ;  /* 0xffffffff08087836 */ /* 0x000fe40000000000 */
[C---:B------:R-:W-:Y:S01]  /*2330*/  ISETP.NE.AND P0, PT, R9.reuse, 0x12, PT ;  /* 0x000000120900780c */ /* 0x040fe20003f05270 */
[----:B------:R-:W-:Y:S02]  /*2340*/  USEL UR8, URZ, 0x1, UP0 ;  /* 0x000000013f087887 */ /* 0x000fe40008000000 */
[----:B------:R-:W-:Y:S01]  /*2350*/  USEL UR18, UR18, URZ, UP0 ;  /* 0x0000003f12127287 */ /* 0x000fe20008000000 */
[----:B------:R-:W-:-:S03]  /*2360*/  SEL R9, R9, RZ, P0 ;  /* 0x000000ff09097207 */ /* 0x000fc60000000000 */
[----:B------:R-:W-:Y:S01]  /*2370*/  LOP3.LUT R14, R14, UR8, RZ, 0x3c, !PT ;  /* 0x000000080e0e7c12 */ /* 0x000fe2000f8e3cff */
[----:B------:R-:W-:Y:S01]  /*2380*/  UMOV UR8, 0x1 ;  /* 0x0000000100087882 */ /* 0x000fe20000000000 */
[----:B------:R-:W-:Y:S06]  /*2390*/  @P1 BRA `(.L_x_32) ;  /* 0xfffffff800841947 */ /* 0x000fec000383ffff */
.L_x_24:
[----:B------:R-:W-:Y:S01]  /*23a0*/  UISETP.NE.AND UP0, UPT, UR6, URZ, UPT ;  /* 0x0000003f0600728c */ /* 0x000fe2000bf05270 */
[----:B01----:R-:W0:Y:S03]  /*23b0*/  LDC R8, c[0x0][0x28c] ;  /* 0x0000a300ff087b82 */ /* 0x003e260000000800 */
[----:B------:R-:W-:-:S06]  /*23c0*/  USEL UR6, URZ, 0x1, !UP0 ;  /* 0x000000013f067887 */ /* 0x000fcc000c000000 */
[----:B------:R-:W-:Y:S02]  /*23d0*/  ISETP.NE.AND P0, PT, RZ, UR6, PT ;  /* 0x00000006ff007c0c */ /* 0x000fe4000bf05270 */
[----:B0-----:R-:W-:-:S11]  /*23e0*/  ISETP.GE.AND P1, PT, R8, 0x1, PT ;  /* 0x000000010800780c */ /* 0x001fd60003f26270 */
[----:B------:R-:W-:Y:S05]  /*23f0*/  @!P0 BRA `(.L_x_33) ;  /* 0x0000000000848947 */ /* 0x000fea0003800000 */
[----:B------:R-:W-:Y:S02]  /*2400*/  WARPGROUP.DEPBAR.LE gsb0, 0x0 ;  /* 0x00008000000079c5 */ /* 0x000fe40000010000 */
[----:B------:R-:W-:Y:S01]  /*2410*/  FADD R79, R24, R79 ;  /* 0x0000004f184f7221 */ /* 0x000fe20000000000 */
        /* <DEDUP_REMOVED lines=30> */
[----:B------:R-:W-:-:S07]  /*2600*/  FADD R16, R16, R55 ;  /* 0x0000003710107221 */ /* 0x000fce0000000000 */
.L_x_33:
[----:B------:R-:W-:Y:S02]  /*2610*/  WARPGROUP.DEPBAR.LE gsb0, 0x0 ;  /* 0x00008000000079c5 */ /* 0x000fe40000010000 */
[----:B------:R-:W-:Y:S05]  /*2620*/  @!P1 BRA `(.L_x_34) ;  /* 0x0000000000549947 */ /* 0x000fea0003800000 */
[----:B------:R-:W-:-:S13]  /*2630*/  ISETP.NE.AND P0, PT, R81, 0x3, PT ;  /* 0x000000035100780c */ /* 0x000fda0003f05270 */
[----:B------:R-:W-:Y:S05]  /*2640*/  @!P0 BRA `(.L_x_35) ;  /* 0x0000000000048947 */ /* 0x000fea0003800000 */
[----:B------:R-:W-:Y:S01]  /*2650*/  BPT.TRAP 0x1 ;  /* 0x000000040000795c */ /* 0x000fe20000300000 */
.L_x_35:
[----:B------:R-:W-:Y:S01]  /*2660*/  ISETP.NE.AND P0, PT, R6, RZ, PT ;  /* 0x000000ff0600720c */ /* 0x000fe20003f05270 */
[----:B------:R-:W-:Y:S01]  /*2670*/  BSSY B0, `(.L_x_36) ;  /* 0x000000e000007945 */ /* 0x000fe20003800000 */
[----:B------:R-:W-:-:S11]  /*2680*/  ISETP.GT.U32.AND P1, PT, R2, 0x1, PT ;  /* 0x000000010200780c */ /* 0x000fd60003f24070 */
[----:B------:R-:W-:Y:S05]  /*2690*/  @!P0 BRA `(.L_x_37) ;  /* 0x00000000002c8947 */ /* 0x000fea0003800000 */
[----:B------:R-:W-:-:S04]  /*26a0*/  UISETP.LT.AND UP0, UPT, UR9, 0x1, UPT ;  /* 0x000000010900788c */ /* 0x000fc8000bf01270 */
[----:B------:R-:W-:-:S04]  /*26b0*/  USEL UR8, UR9, 0x1, UP0 ;  /* 0x0000000109087887 */ /* 0x000fc80008000000 */
[----:B------:R-:W-:-:S04]  /*26c0*/  UIADD3 UR8, UR5, UR9, -UR8 ;  /* 0x0000000905087290 */ /* 0x000fc8000fffe808 */
[----:B------:R-:W-:-:S04]  /*26d0*/  UIMAD.WIDE.U32 UR6, UR8, 0x38e38e39, URZ ;  /* 0x38e38e39080678a5 */ /* 0x000fc8000f8e003f */
[----:B------:R-:W-:-:S04]  /*26e0*/  USHF.R.U32.HI UR6, URZ, 0x2, UR7 ;  /* 0x000000023f067899 */ /* 0x000fc80008011607 */
[----:B------:R-:W-:-:S04]  /*26f0*/  UIMAD UR8, UR6, -0x12, UR8 ;  /* 0xffffffee060878a4 */ /* 0x000fc8000f8e0208 */
[----:B------:R-:W-:-:S04]  /*2700*/  ULEA UR8, UR8, UR10, 0x3 ;  /* 0x0000000a08087291 */ /* 0x000fc8000f8e183f */
[----:B------:R-:W-:-:S06]  /*2710*/  UIADD3 UR8, UR8, 0x90, URZ ;  /* 0x0000009008087890 */ /* 0x000fcc000fffe03f */
[----:B------:R-:W-:-:S05]  /*2720*/  IMAD.U32 R8, RZ, RZ, UR8 ;  /* 0x00000008ff087e24 */ /* 0x000fca000f8e00ff */
[----:B------:R-:W-:-:S04]  /*2730*/  PRMT R8, R3, 0x654, R8 ;  /* 0x0000065403087816 */ /* 0x000fc80000000008 */
[----:B------:R0:W-:Y:S03]  /*2740*/  SYNCS.ARRIVE.TRANS64.RED.A1T0 RZ, [R8+URZ], RZ ;  /* 0x000000ff08ff79a7 */ /* 0x0001e6000810043f */
.L_x_37:
[----:B------:R-:W-:Y:S05]  /*2750*/  BSYNC B0 ;  /* 0x0000000000007941 */ /* 0x000fea0003800000 */
.L_x_36:
[----:B------:R-:W-:Y:S05]  /*2760*/  @P1 BRA `(.L_x_34) ;  /* 0x0000000000041947 */ /* 0x000fea0003800000 */
[----:B------:R-:W-:Y:S01]  /*2770*/  BPT.TRAP 0x1 ;  /* 0x000000040000795c */ /* 0x000fe20000300000 */
.L_x_34:
[----:B------:R-:W1:Y:S01]  /*2780*/  LDC R24, c[0x0][0x288] ;  /* 0x0000a200ff187b82 */ /* 0x000e620000000800 */
[C---:B------:R-:W-:Y:S01]  /*2790*/  LOP3.LUT R14, R0.reuse, 0x3, RZ, 0xc0, !PT ;  /* 0x00000003000e7812 */ /* 0x040fe200078ec0ff */
[----:B------:R-:W-:Y:S01]  /*27a0*/  IMAD.SHL.U32 R25, R15, 0x40, RZ ;  /* 0x000000400f197824 */ /* 0x000fe200078e00ff */
[--C-:B0-----:R-:W-:Y:S01]  /*27b0*/  SHF.R.U32.HI R8, RZ, 0x2, R0.reuse ;  /* 0x00000002ff087819 */ /* 0x101fe20000011600 */
[----:B------:R-:W-:Y:S01]  /*27c0*/  UIADD3 UR5, UR9, UR5, URZ ;  /* 0x0000000509057290 */ /* 0x000fe2000fffe03f */
[----:B------:R-:W-:Y:S01]  /*27d0*/  LOP3.LUT R10, R0, 0x60, RZ, 0xc0, !PT ;  /* 0x00000060000a7812 */ /* 0x000fe200078ec0ff */
[----:B------:R-:W-:Y:S01]  /*27e0*/  ULDC UR12, c[0x0][0x284] ;  /* 0x0000a100000c7ab9 */ /* 0x000fe20000000800 */
[----:B------:R-:W-:Y:S01]  /*27f0*/  SHF.R.U32.HI R11, RZ, 0x7, R0 ;  /* 0x00000007ff0b7819 */ /* 0x000fe20000011600 */
[----:B------:R-:W-:Y:S01]  /*2800*/  UISETP.GT.U32.AND UP0, UPT, UR5, 0x11, UPT ;  /* 0x000000110500788c */ /* 0x000fe2000bf04070 */
[----:B------:R-:W-:Y:S01]  /*2810*/  LOP3.LUT R9, R8, 0x7, RZ, 0xc0, !PT ;  /* 0x0000000708097812 */ /* 0x000fe200078ec0ff */
[----:B------:R-:W-:Y:S01]  /*2820*/  UISETP.GE.U32.AND UP1, UPT, UR9, 0x12, UPT ;  /* 0x000000120900788c */ /* 0x000fe2000bf26070 */
[----:B------:R-:W-:Y:S01]  /*2830*/  SHF.R.U32.HI R10, RZ, 0x1, R10 ;  /* 0x00000001ff0a7819 */ /* 0x000fe2000001160a */
[----:B------:R-:W-:Y:S01]  /*2840*/  UISETP.LT.U32.AND UP0, UPT, UR9, 0x12, UP0 ;  /* 0x000000120900788c */ /* 0x000fe20008701070 */
[----:B------:R-:W-:Y:S01]  /*2850*/  LOP3.LUT R8, R11, 0x1, RZ, 0xc0, !PT ;  /* 0x000000010b087812 */ /* 0x000fe200078ec0ff */
[----:B------:R-:W-:Y:S01]  /*2860*/  ULDC.64 UR10, c[0x0][0x5d0] ;  /* 0x00017400000a7ab9 */ /* 0x000fe20000000a00 */
[----:B------:R-:W-:Y:S01]  /*2870*/  IADD3 R27, RZ, -R10, -R9 ;  /* 0x8000000aff1b7210 */ /* 0x000fe20007ffe809 */
[----:B------:R-:W-:Y:S01]  /*2880*/  UIMAD.WIDE.U32 UR6, UR5, 0x38e38e39, URZ ;  /* 0x38e38e39050678a5 */ /* 0x000fe2000f8e003f */
[----:B------:R-:W-:Y:S01]  /*2890*/  SHF.R.S32.HI R32, RZ, 0x1f, R73 ;  /* 0x0000001fff207819 */ /* 0x000fe20000011449 */
[----:B------:R-:W-:Y:S01]  /*28a0*/  USEL UR8, URZ, 0x1, !UP0 ;  /* 0x000000013f087887 */ /* 0x000fe2000c000000 */
[C---:B------:R-:W-:Y:S01]  /*28b0*/  IMAD.SHL.U32 R26, R8.reuse, 0x40, RZ ;  /* 0x00000040081a7824 */ /* 0x040fe200078e00ff */
[----:B------:R-:W-:Y:S01]  /*28c0*/  USHF.R.U32.HI UR6, URZ, 0x2, UR7 ;  /* 0x000000023f067899 */ /* 0x000fe20008011607 */
[----:B------:R-:W-:Y:S01]  /*28d0*/  IMAD R27, R8, -0x40, R27 ;  /* 0xffffffc0081b7824 */ /* 0x000fe200078e021b */
[----:B------:R-:W-:Y:S01]  /*28e0*/  ULOP3.LUT UR4, UR4, UR8, URZ, 0x3c, !UPT ;  /* 0x0000000804047292 */ /* 0x000fe2000f8e3c3f */
[----:B------:R-:W-:Y:S01]  /*28f0*/  IMAD R8, R32, UR10, RZ ;  /* 0x0000000a20087c24 */ /* 0x000fe2000f8e02ff */
[----:B-1----:R-:W-:Y:S01]  /*2900*/  ISETP.GE.AND P0, PT, R25, R24, PT ;  /* 0x000000181900720c */ /* 0x002fe20003f06270 */
[----:B------:R-:W-:Y:S01]  /*2910*/  IMAD R28, R14, -0x2, R24 ;  /* 0xfffffffe0e1c7824 */ /* 0x000fe200078e0218 */
[----:B------:R-:W-:Y:S01]  /*2920*/  LOP3.LUT R11, R26, 0x40, R9, 0xe2, !PT ;  /* 0x000000401a0b7812 */ /* 0x000fe200078ee209 */
[C---:B------:R-:W-:Y:S01]  /*2930*/  IMAD.SHL.U32 R24, R71.reuse, 0x80, RZ ;  /* 0x0000008047187824 */ /* 0x040fe200078e00ff */
[----:B------:R-:W-:Y:S01]  /*2940*/  UIMAD UR5, UR6, -0x12, UR5 ;  /* 0xffffffee060578a4 */ /* 0x000fe2000f8e0205 */
[----:B------:R-:W-:Y:S01]  /*2950*/  IMAD.SHL.U32 R14, R0, 0x2, RZ ;  /* 0x00000002000e7824 */ /* 0x000fe200078e00ff */
[----:B------:R-:W-:Y:S01]  /*2960*/  @UP1 ULOP3.LUT UR4, UR4, 0x1, UR6, 0x78, !UPT ;  /* 0x0000000104041892 */ /* 0x000fe2000f8e7806 */
[----:B------:R-:W-:Y:S01]  /*2970*/  IMAD.WIDE R30, R71, 0x80, RZ ;  /* 0x00000080471e7825 */ /* 0x000fe200078e02ff */
[----:B------:R-:W-:-:S02]  /*2980*/  ISETP.GE.OR P0, PT, R24, UR12, P0 ;  /* 0x0000000c18007c0c */ /* 0x000fc40008706670 */
[----:B------:R-:W-:Y:S01]  /*2990*/  LOP3.LUT R14, R25, 0x6, R14, 0xf8, !PT ;  /* 0x00000006190e7812 */ /* 0x000fe200078ef80e */
[C---:B------:R-:W-:Y:S01]  /*29a0*/  IMAD R29, R73.reuse, UR11, R8 ;  /* 0x0000000b491d7c24 */ /* 0x040fe2000f8e0208 */
[----:B------:R-:W-:Y:S01]  /*29b0*/  IADD3 R27, -R24, UR12, R27 ;  /* 0x0000000c181b7c10 */ /* 0x000fe2000fffe11b */
[----:B------:R-:W-:Y:S01]  /*29c0*/  IMAD.IADD R28, R28, 0x1, -R25 ;  /* 0x000000011c1c7824 */ /* 0x000fe200078e0a19 */
[----:B------:R-:W-:Y:S01]  /*29d0*/  SHF.R.S32.HI R15, RZ, 0x1f, R14 ;  /* 0x0000001fff0f7819 */ /* 0x000fe2000001140e */
[----:B------:R-:W-:Y:S01]  /*29e0*/  IMAD.MOV.U32 R26, RZ, RZ, -0x1 ;  /* 0xffffffffff1a7424 */ /* 0x000fe200078e00ff */
[----:B------:R-:W-:Y:S01]  /*29f0*/  LOP3.LUT R33, R30, R11, R10, 0xfe, !PT ;  /* 0x0000000b1e217212 */ /* 0x000fe200078efe0a */
[----:B------:R-:W-:-:S04]  /*2a00*/  IMAD.WIDE.U32 R8, R73, UR10, R14 ;  /* 0x0000000a49087c25 */ /* 0x000fc8000f8e000e */
[----:B------:R-:W-:Y:S01]  /*2a10*/  IMAD.IADD R9, R9, 0x1, R29 ;  /* 0x0000000109097824 */ /* 0x000fe200078e021d */
[----:B------:R-:W-:Y:S06]  /*2a20*/  @P0 BRA `(.L_x_38) ;  /* 0x0000002400940947 */ /* 0x000fec0003800000 */
[----:B------:R-:W0:Y:S01]  /*2a30*/  LDC.64 R24, c[0x0][0x5c8] ;  /* 0x00017200ff187b82 */ /* 0x000e220000000a00 */
[----:B------:R-:W-:Y:S01]  /*2a40*/  ULDC.64 UR6, c[0x0][0x5c0] ;  /* 0x0001700000067ab9 */ /* 0x000fe20000000a00 */
[----:B------:R-:W-:Y:S01]  /*2a50*/  BSSY B0, `(.L_x_38) ;  /* 0x0000262000007945 */ /* 0x000fe20003800000 */
[-C--:B0-----:R-:W-:Y:S02]  /*2a60*/  IMAD R10, R31, R24.reuse, RZ ;  /* 0x000000181f0a7224 */ /* 0x081fe400078e02ff */
[----:B------:R-:W-:-:S04]  /*2a70*/  IMAD.WIDE.U32 R8, R33, R24, R8 ;  /* 0x0000001821087225 */ /* 0x000fc800078e0008 */
[----:B------:R-:W-:Y:S01]  /*2a80*/  IMAD R11, R33, R25, R10 ;  /* 0x00000019210b7224 */ /* 0x000fe200078e020a */
[----:B------:R-:W-:Y:S02]  /*2a90*/  LEA R10, P0, R24, R8, 0x3 ;  /* 0x00000008180a7211 */ /* 0x000fe400078018ff */
[----:B------:R-:W-:Y:S01]  /*2aa0*/  IADD3 R8, P1, R8, UR6, RZ ;  /* 0x0000000608087c10 */ /* 0x000fe2000ff3e0ff */
[----:B------:R-:W-:Y:S01]  /*2ab0*/  IMAD.IADD R9, R9, 0x1, R11 ;  /* 0x0000000109097824 */ /* 0x000fe200078e020b */
[----:B------:R-:W-:-:S04]  /*2ac0*/  IADD3 R10, P2, R10, UR6, RZ ;  /* 0x000000060a0a7c10 */ /* 0x000fc8000ff5e0ff */
[----:B------:R-:W-:Y:S02]  /*2ad0*/  LEA.HI.X R11, R24, R9, R25, 0x3, P0 ;  /* 0x00000009180b7211 */ /* 0x000fe400000f1c19 */
[----:B----45:R-:W-:Y:S02]  /*2ae0*/  FSETP.NEU.AND P0, PT, R12, RZ, PT ;  /* 0x000000ff0c00720b */ /* 0x030fe40003f0d000 */
[----:B------:R-:W-:Y:S02]  /*2af0*/  IADD3.X R9, R9, UR7, RZ, P1, !PT ;  /* 0x0000000709097c10 */ /* 0x000fe40008ffe4ff */
[----:B------:R-:W-:-:S09]  /*2b00*/  IADD3.X R11, R11, UR7, RZ, P2, !PT ;  /* 0x000000070b0b7c10 */ /* 0x000fd200097fe4ff */
[----:B------:R-:W-:Y:S05]  /*2b10*/  @!P0 BRA `(.L_x_39) ;  /* 0x0000001c00148947 */ /* 0x000fea0003800000 */
[----:B------:R-:W-:Y:S01]  /*2b20*/  ULDC.64 UR6, c[0x0][0x5b8] ;  /* 0x00016e0000067ab9 */ /* 0x000fe20000000a00 */
[----:B------:R-:W-:Y:S01]  /*2b30*/  ISETP.GE.AND P0, PT, R28, 0x1, PT ;  /* 0x000000011c00780c */ /* 0x000fe20003f06270 */
[----:B------:R-:W-:Y:S01]  /*2b40*/  IMAD R32, R32, UR6, RZ ;  /* 0x0000000620207c24 */ /* 0x000fe2000f8e02ff */
[----:B------:R-:W-:Y:S01]  /*2b50*/  ULDC.64 UR10, c[0x0][0x5a8] ;  /* 0x00016a00000a7ab9 */ /* 0x000fe20000000a00 */
[----:B------:R-:W-:Y:S01]  /*2b60*/  IMAD.WIDE.U32 R24, R73, UR6, R14 ;  /* 0x0000000649187c25 */ /* 0x000fe2000f8e000e */
[----:B------:R-:W-:Y:S01]  /*2b70*/  ISETP.LT.OR P3, PT, R27, 0x1, !P0 ;  /* 0x000000011b00780c */ /* 0x000fe20004761670 */
[----:B------:R-:W-:Y:S02]  /*2b80*/  BSSY B1, `(.L_x_40) ;  /* 0x000000c000017945 */ /* 0x000fe40003800000 */
[----:B------:R-:W-:Y:S01]  /*2b90*/  IMAD R73, R73, UR7, R32 ;  /* 0x0000000749497c24 */ /* 0x000fe2000f8e0220 */
[----:B------:R-:W-:Y:S02]  /*2ba0*/  ULDC.64 UR6, c[0x0][0x5b0] ;  /* 0x00016c0000067ab9 */ /* 0x000fe40000000a00 */
[----:B------:R-:W-:-:S02]  /*2bb0*/  IMAD R29, R31, UR6, RZ ;  /* 0x000000061f1d7c24 */ /* 0x000fc4000f8e02ff */
[----:B------:R-:W-:Y:S02]  /*2bc0*/  IMAD.IADD R25, R25, 0x1, R73 ;  /* 0x0000000119197824 */ /* 0x000fe400078e0249 */
[C---:B------:R-:W-:Y:S02]  /*2bd0*/  IMAD R29, R33.reuse, UR7, R29 ;  /* 0x00000007211d7c24 */ /* 0x040fe4000f8e021d */
[----:B------:R-:W-:-:S03]  /*2be0*/  IMAD.WIDE.U32 R14, R33, UR6, R24 ;  /* 0x00000006210e7c25 */ /* 0x000fc6000f8e0018 */
[----:B------:R-:W-:-:S04]  /*2bf0*/  IADD3 R14, P1, R14, UR10, RZ ;  /* 0x0000000a0e0e7c10 */ /* 0x000fc8000ff3e0ff */
[--C-:B------:R-:W-:Y:S02]  /*2c00*/  IADD3.X R15, R15, UR11, R29.reuse, P1, !PT ;  /* 0x0000000b0f0f7c10 */ /* 0x100fe40008ffe41d */
[----:B------:R-:W-:Y:S01]  /*2c10*/  PRMT R29, RZ, 0x7610, R29 ;  /* 0x00007610ff1d7816 */ /* 0x000fe2000000001d */
[----:B------:R-:W-:Y:S06]  /*2c20*/  @P3 BRA `(.L_x_41) ;  /* 0x0000000000043947 */ /* 0x000fec0003800000 */
[----:B------:R0:W5:Y:S02]  /*2c30*/  LDG.E.U8 R29, desc[UR16][R14.64] ;  /* 0x000000100e1d7981 */ /* 0x000164000c1e1100 */
.L_x_41:
[----:B------:R-:W-:Y:S05]  /*2c40*/  BSYNC B1 ;  /* 0x0000000000017941 */ /* 0x000fea0003800000 */
.L_x_40:
[----:B-----5:R-:W-:Y:S01]  /*2c50*/  LOP3.LUT R29, R29, 0xff, RZ, 0xc0, !PT ;  /* 0x000000ff1d1d7812 */ /* 0x020fe200078ec0ff */
[----:B------:R-:W-:Y:S01]  /*2c60*/  BSSY B1, `(.L_x_42) ;  /* 0x000000c000017945 */ /* 0x000fe20003800000 */
[----:B------:R-:W-:Y:S02]  /*2c70*/  ISETP.GE.AND P1, PT, R28, 0x2, PT ;  /* 0x000000021c00780c */ /* 0x000fe40003f26270 */
[----:B------:R-:W-:Y:S02]  /*2c80*/  F2FP.F16.E4M3.UNPACK_B R29, R29 ;  /* 0x0000001dff1d723e */ /* 0x000fe400020006ff */
[----:B------:R-:W-:-:S03]  /*2c90*/  ISETP.LT.OR P2, PT, R27, 0x1, !P1 ;  /* 0x000000011b00780c */ /* 0x000fc60004f41670 */
[----:B------:R-:W-:-:S05]  /*2ca0*/  HADD2.F32 R29, -RZ, R29.H0_H0 ;  /* 0x2000001dff1d7230 */ /* 0x000fca0000004100 */
[----:B------:R-:W-:Y:S01]  /*2cb0*/  FMUL R32, R29, R12 ;  /* 0x0000000c1d207220 */ /* 0x000fe20000400000 */
[----:B------:R-:W-:-:S03]  /*2cc0*/  PRMT R29, RZ, 0x7610, R29 ;  /* 0x00007610ff1d7816 */ /* 0x000fc6000000001d */
[----:B--2---:R-:W-:-:S05]  /*2cd0*/  FFMA R32, R79, R7, R32 ;  /* 0x000000074f207223 */ /* 0x004fca0000000020 */
[----:B------:R-:W-:-:S05]  /*2ce0*/  F2FP.SATFINITE.E4M3.F32.PACK_AB_MERGE_C R35, RZ, R32, RZ ;  /* 0x00000020ff23723e */ /* 0x000fca00048070ff */
[----:B------:R1:W-:Y:S01]  /*2cf0*/  @!P3 STG.E.U8 desc[UR16][R8.64], R35 ;  /* 0x000000230800b986 */ /* 0x0003e2000c101110 */
[----:B------:R-:W-:Y:S05]  /*2d00*/  @P2 BRA `(.L_x_43) ;  /* 0x0000000000042947 */ /* 0x000fea0003800000 */
[----:B------:R2:W5:Y:S02]  /*2d10*/  LDG.E.U8 R29, desc[UR16][R14.64+0x1] ;  /* 0x000001100e1d7981 */ /* 0x000564000c1e1100 */
.L_x_43:
[----:B------:R-:W-:Y:S05]  /*2d20*/  BSYNC B1 ;  /* 0x0000000000017941 */ /* 0x000fea0003800000 */
.L_x_42:
[----:B-----5:R-:W-:Y:S01]  /*2d30*/  LOP3.LUT R29, R29, 0xff, RZ, 0xc0, !PT ;  /* 0x000000ff1d1d7812 */ /* 0x020fe200078ec0ff */
[----:B------:R-:W-:Y:S01]  /*2d40*/  BSSY B1, `(.L_x_44) ;  /* 0x0000012000017945 */ /* 0x000fe20003800000 */
[----:B------:R-:W-:Y:S02]  /*2d50*/  IADD3 R33, P3, R33, 0x8, RZ ;  /* 0x0000000821217810 */ /* 0x000fe40007f7e0ff */
[----:B------:R-:W-:Y:S02]  /*2d60*/  F2FP.F16.E4M3.UNPACK_B R29, R29 ;  /* 0x0000001dff1d723e */ /* 0x000fe400020006ff */
[----:B------:R-:W-:Y:S01]  /*2d70*/  ISETP.LT.OR P0, PT, R27, 0x9, !P0 ;  /* 0x000000091b00780c */ /* 0x000fe20004701670 */
[----:B------:R-:W-:Y:S02]  /*2d80*/  IMAD.X R30, RZ, RZ, R31, P3 ;  /* 0x000000ffff1e7224 */ /* 0x000fe400018e061f */
[----:B------:R-:W-:Y:S02]  /*2d90*/  HADD2.F32 R29, -RZ, R29.H0_H0 ;  /* 0x2000001dff1d7230 */ /* 0x000fe40000004100 */
[----:B------:R-:W-:-:S02]  /*2da0*/  IMAD R30, R30, UR6, RZ ;  /* 0x000000061e1e7c24 */ /* 0x000fc4000f8e02ff */
[----:B------:R-:W-:-:S04]  /*2db0*/  IMAD.WIDE.U32 R24, R33, UR6, R24 ;  /* 0x0000000621187c25 */ /* 0x000fc8000f8e0018 */
[----:B------:R-:W-:Y:S01]  /*2dc0*/  FMUL R29, R29, R12 ;  /* 0x0000000c1d1d7220 */ /* 0x000fe20000400000 */
[----:B------:R-:W-:-:S03]  /*2dd0*/  IMAD R33, R33, UR7, R30 ;  /* 0x0000000721217c24 */ /* 0x000fc6000f8e021e */
[----:B------:R-:W-:Y:S01]  /*2de0*/  FFMA R29, R80, R7, R29 ;  /* 0x00000007501d7223 */ /* 0x000fe2000000001d */
[----:B------:R-:W-:-:S04]  /*2df0*/  IADD3 R24, P3, R24, UR10, RZ ;  /* 0x0000000a18187c10 */ /* 0x000fc8000ff7e0ff */
[----:B------:R-:W-:Y:S02]  /*2e00*/  F2FP.SATFINITE.E4M3.F32.PACK_AB_MERGE_C R31, RZ, R29, RZ ;  /* 0x0000001dff1f723e */ /* 0x000fe400048070ff */
[----:B------:R-:W-:Y:S02]  /*2e10*/  IADD3.X R25, R25, UR11, R33, P3, !PT ;  /* 0x0000000b19197c10 */ /* 0x000fe40009ffe421 */
[----:B------:R-:W-:Y:S01]  /*2e20*/  PRMT R29, RZ, 0x7610, R29 ;  /* 0x00007610ff1d7816 */ /* 0x000fe2000000001d */
[----:B------:R3:W-:Y:S01]  /*2e30*/  @!P2 STG.E.U8 desc[UR16][R8.64+0x1], R31 ;  /* 0x0000011f0800a986 */ /* 0x0007e2000c101110 */
[----:B------:R-:W-:Y:S05]  /*2e40*/  @P0 BRA `(.L_x_45) ;  /* 0x0000000000040947 */ /* 0x000fea0003800000 */
[----:B------:R4:W5:Y:S02]  /*2e50*/  LDG.E.U8 R29, desc[UR16][R24.64] ;  /* 0x00000010181d7981 */ /* 0x000964000c1e1100 */
.L_x_45:
[----:B------:R-:W-:Y:S05]  /*2e60*/  BSYNC B1 ;  /* 0x0000000000017941 */ /* 0x000fea0003800000 */
.L_x_44:
[----:B-----5:R-:W-:Y:S01]  /*2e70*/  LOP3.LUT R29, R29, 0xff, RZ, 0xc0, !PT ;  /* 0x000000ff1d1d7812 */ /* 0x020fe200078ec0ff */
[----:B------:R-:W-:Y:S01]  /*2e80*/  BSSY B1, `(.L_x_46) ;  /* 0x000000b000017945 */ /* 0x000fe20003800000 */
[----:B------:R-:W-:Y:S02]  /*2e90*/  ISETP.LT.OR P1, PT, R27, 0x9, !P1 ;  /* 0x000000091b00780c */ /* 0x000fe40004f21670 */
[----:B------:R-:W-:-:S05]  /*2ea0*/  F2FP.F16.E4M3.UNPACK_B R29, R29 ;  /* 0x0000001dff1d723e */ /* 0x000fca00020006ff */
[----:B------:R-:W-:-:S05]  /*2eb0*/  HADD2.F32 R29, -RZ, R29.H0_H0 ;  /* 0x2000001dff1d7230 */ /* 0x000fca0000004100 */
[----:B------:R-:W-:Y:S01]  /*2ec0*/  FMUL R30, R29, R12 ;  /* 0x0000000c1d1e7220 */ /* 0x000fe20000400000 */
[----:B------:R-:W-:-:S03]  /*2ed0*/  PRMT R29, RZ, 0x7610, R29 ;  /* 0x00007610ff1d7816 */ /* 0x000fc6000000001d */
[----:B------:R-:W-:-:S05]  /*2ee0*/  FFMA R30, R77, R7, R30 ;  /* 0x000000074d1e7223 */ /* 0x000fca000000001e */
[----:B---3--:R-:W-:-:S05]  /*2ef0*/  F2FP.SATFINITE.E4M3.F32.PACK_AB_MERGE_C R31, RZ, R30, RZ ;  /* 0x0000001eff1f723e */ /* 0x008fca00048070ff */
[----:B------:R3:W-:Y:S01]  /*2f00*/  @!P0 STG.E.U8 desc[UR16][R10.64], R31 ;  /* 0x0000001f0a008986 */ /* 0x0007e2000c101110 */
[----:B------:R-:W-:Y:S05]  /*2f10*/  @P1 BRA `(.L_x_47) ;  /* 0x0000000000041947 */ /* 0x000fea0003800000 */
[----:B------:R0:W5:Y:S02]  /*2f20*/  LDG.E.U8 R29, desc[UR16][R24.64+0x1] ;  /* 0x00000110181d7981 */ /* 0x000164000c1e1100 */
.L_x_47:
[----:B------:R-:W-:Y:S05]  /*2f30*/  BSYNC B1 ;  /* 0x0000000000017941 */ /* 0x000fea0003800000 */
.L_x_46:
[----:B-----5:R-:W-:Y:S01]  /*2f40*/  LOP3.LUT R29, R29, 0xff, RZ, 0xc0, !PT ;  /* 0x000000ff1d1d7812 */ /* 0x020fe200078ec0ff */
[----:B------:R-:W-:Y:S01]  /*2f50*/  BSSY B1, `(.L_x_48) ;  /* 0x000000c000017945 */ /* 0x000fe20003800000 */
[----:B------:R-:W-:Y:S02]  /*2f60*/  ISETP.GE.AND P0, PT, R28, 0x9, PT ;  /* 0x000000091c00780c */ /* 0x000fe40003f06270 */
[----:B------:R-:W-:Y:S02]  /*2f70*/  F2FP.F16.E4M3.UNPACK_B R29, R29 ;  /* 0x0000001dff1d723e */ /* 0x000fe400020006ff */
[----:B------:R-:W-:-:S03]  /*2f80*/  ISETP.LT.OR P2, PT, R27, 0x1, !P0 ;  /* 0x000000011b00780c */ /* 0x000fc60004741670 */
[----:B------:R-:W-:-:S05]  /*2f90*/  HADD2.F32 R29, -RZ, R29.H0_H0 ;  /* 0x2000001dff1d7230 */ /* 0x000fca0000004100 */
[----:B------:R-:W-:-:S04]  /*2fa0*/  FMUL R29, R29, R12 ;  /* 0x0000000c1d1d7220 */ /* 0x000fc80000400000 */
[----:B------:R-:W-:-:S05]  /*2fb0*/  FFMA R29, R78, R7, R29 ;  /* 0x000000074e1d7223 */ /* 0x000fca000000001d */
[----:B---3--:R-:W-:Y:S02]  /*2fc0*/  F2FP.SATFINITE.E4M3.F32.PACK_AB_MERGE_C R31, RZ, R29, RZ ;  /* 0x0000001dff1f723e */ /* 0x008fe400048070ff */
[----:B------:R-:W-:-:S03]  /*2fd0*/  PRMT R29, RZ, 0x7610, R29 ;  /* 0x00007610ff1d7816 */ /* 0x000fc6000000001d */
[----:B------:R3:W-:Y:S01]  /*2fe0*/  @!P1 STG.E.U8 desc[UR16][R10.64+0x1], R31 ;  /* 0x0000011f0a009986 */ /* 0x0007e2000c101110 */
[----:B------:R-:W-:Y:S05]  /*2ff0*/  @P2 BRA `(.L_x_49) ;  /* 0x0000000000042947 */ /* 0x000fea0003800000 */
[----:B------:R0:W5:Y:S02]  /*3000*/  LDG.E.U8 R29, desc[UR16][R14.64+0x8] ;  /* 0x000008100e1d7981 */ /* 0x000164000c1e1100 */
.L_x_49:
[----:B------:R-:W-:Y:S05]  /*3010*/  BSYNC B1 ;  /* 0x0000000000017941 */ /* 0x000fea0003800000 */
.L_x_48:
        /* <DEDUP_REMOVED lines=13> */
.L_x_51:
[----:B------:R-:W-:Y:S05]  /*30f0*/  BSYNC B1 ;  /* 0x0000000000017941 */ /* 0x000fea0003800000 */
.L_x_50:
[----:B-----5:R-:W-:Y:S01]  /*3100*/  LOP3.LUT R29, R29, 0xff, RZ, 0xc0, !PT ;  /* 0x000000ff1d1d7812 */ /* 0x020fe200078ec0ff */
[----:B------:R-:W-:Y:S01]  /*3110*/  BSSY B1, `(.L_x_52) ;  /* 0x000000b000017945 */ /* 0x000fe20003800000 */
[----:B------:R-:W-:Y:S02]  /*3120*/  ISETP.LT.OR P0, PT, R27, 0x9, !P0 ;  /* 0x000000091b00780c */ /* 0x000fe40004701670 */
[----:B------:R-:W-:-:S05]  /*3130*/  F2FP.F16.E4M3.UNPACK_B R29, R29 ;  /* 0x0000001dff1d723e */ /* 0x000fca00020006ff */
        /* <DEDUP_REMOVED lines=8> */
.L_x_53:
[----:B------:R-:W-:Y:S05]  /*31c0*/  BSYNC B1 ;  /* 0x0000000000017941 */ /* 0x000fea0003800000 */
.L_x_52:
        /* <DEDUP_REMOVED lines=12> */
.L_x_55:
[----:B------:R-:W-:Y:S05]  /*3290*/  BSYNC B1 ;  /* 0x0000000000017941 */ /* 0x000fea0003800000 */
.L_x_54:
        /* <DEDUP_REMOVED lines=13> */
.L_x_57:
[----:B------:R-:W-:Y:S05]  /*3370*/  BSYNC B1 ;  /* 0x0000000000017941 */ /* 0x000fea0003800000 */
.L_x_56:
        /* <DEDUP_REMOVED lines=13> */
.L_x_59:
[----:B------:R-:W-:Y:S05]  /*3450*/  BSYNC B1 ;  /* 0x0000000000017941 */ /* 0x000fea0003800000 */
.L_x_58:
        /* <DEDUP_REMOVED lines=12> */
.L_x_61:
[----:B------:R-:W-:Y:S05]  /*3520*/  BSYNC B1 ;  /* 0x0000000000017941 */ /* 0x000fea0003800000 */
.L_x_60:
        /* <DEDUP_REMOVED lines=12> */
.L_x_63:
[----:B------:R-:W-:Y:S05]  /*35f0*/  BSYNC B1 ;  /* 0x0000000000017941 */ /* 0x000fea0003800000 */
.L_x_62:
        /* <DEDUP_REMOVED lines=13> */
.L_x_65:
[----:B------:R-:W-:Y:S05]  /*36d0*/  BSYNC B1 ;  /* 0x0000000000017941 */ /* 0x000fea0003800000 */
.L_x_64:
        /* <DEDUP_REMOVED lines=13> */
.L_x_67:
[----:B------:R-:W-:Y:S05]  /*37b0*/  BSYNC B1 ;  /* 0x0000000000017941 */ /* 0x000fea0003800000 */
.L_x_66:
        /* <DEDUP_REMOVED lines=12> */
.L_x_69:
[----:B------:R-:W-:Y:S05]  /*3880*/  BSYNC B1 ;  /* 0x0000000000017941 */ /* 0x000fea0003800000 */
.L_x_68:
        /* <DEDUP_REMOVED lines=12> */
.L_x_71:
[----:B------:R-:W-:Y:S05]  /*3950*/  BSYNC B1 ;  /* 0x0000000000017941 */ /* 0x000fea0003800000 */
.L_x_70:
        /* <DEDUP_REMOVED lines=13> */
.L_x_73:
[----:B------:R-:W-:Y:S05]  /*3a30*/  BSYNC B1 ;  /* 0x0000000000017941 */ /* 0x000fea0003800000 */
.L_x_72:
        /* <DEDUP_REMOVED lines=13> */
.L_x_75:
[----:B------:R-:W-:Y:S05]  /*3b10*/  BSYNC B1 ;  /* 0x0000000000017941 */ /* 0x000fea0003800000 */
.L_x_74:
        /* <DEDUP_REMOVED lines=12> */
.L_x_77:
[----:B------:R-:W-:Y:S05]  /*3be0*/  BSYNC B1 ;  /* 0x0000000000017941 */ /* 0x000fea0003800000 */
.L_x_76:
        /* <DEDUP_REMOVED lines=12> */
.L_x_79:
[----:B------:R-:W-:Y:S05]  /*3cb0*/  BSYNC B1 ;  /* 0x0000000000017941 */ /* 0x000fea0003800000 */
.L_x_78:
        /* <DEDUP_REMOVED lines=13> */
.L_x_81:
[----:B------:R-:W-:Y:S05]  /*3d90*/  BSYNC B1 ;  /* 0x0000000000017941 */ /* 0x000fea0003800000 */
.L_x_80:
        /* <DEDUP_REMOVED lines=13> */
.L_x_83:
[----:B------:R-:W-:Y:S05]  /*3e70*/  BSYNC B1 ;  /* 0x0000000000017941 */ /* 0x000fea0003800000 */
.L_x_82:
        /* <DEDUP_REMOVED lines=12> */
.L_x_85:
[----:B------:R-:W-:Y:S05]  /*3f40*/  BSYNC B1 ;  /* 0x0000000000017941 */ /* 0x000fea0003800000 */
.L_x_84:
[----:B-----5:R-:W-:Y:S01]  /*3f50*/  LOP3.LUT R29, R29, 0xff, RZ, 0xc0, !PT ;  /* 0x000000ff1d1d7812 */ /* 0x020fe200078ec0ff */
[----:B------:R-:W-:Y:S01]  /*3f60*/  BSSY B1, `(.L_x_86) ;  /* 0x000000b000017945 */ /* 0x000fe20003800000 */
[----:B------:R-:W-:Y:S02]  /*3f70*/  ISETP.LT.OR P1, PT, R27, 0x9, !P1 ;  /* 0x000000091b00780c */ /* 0x000fe40004f21670 */
[----:B------:R-:W-:-:S05]  /*3f80*/  F2FP.F16.E4M3.UNPACK_B R29, R29 ;  /* 0x0000001dff1d723e */ /* 0x000fca00020006ff */
[----:B------:R-:W-:-:S05]  /*3f90*/  HADD2.F32 R29, -RZ, R29.H0_H0 ;  /* 0x2000001dff1d7230 */ /* 0x000fca0000004100 */
[----:B------:R-:W-:-:S04]  /*3fa0*/  FMUL R30, R29, R12 ;  /* 0x0000000c1d1e7220 */ /* 0x000fc80000400000 */
[----:B------:R-:W-:Y:S01]  /*3fb0*/  FFMA R30, R23, R7, R30 ;  /* 0x00000007171e7223 */ /* 0x000fe2000000001e */
[----:B------:R-:W-:-:S04]  /*3fc0*/  PRMT R23, RZ, 0x7610, R23 ;  /* 0x00007610ff177816 */ /* 0x000fc80000000017 */
[----:B------:R-:W-:-:S05]  /*3fd0*/  F2FP.SATFINITE.E4M3.F32.PACK_AB_MERGE_C R29, RZ, R30, RZ ;  /* 0x0000001eff1d723e */ /* 0x000fca00048070ff */
[----:B------:R0:W-:Y:S01]  /*3fe0*/  @!P0 STG.E.U8 desc[UR16][R10.64+0x28], R29 ;  /* 0x0000281d0a008986 */ /* 0x0001e2000c101110 */
[----:B------:R-:W-:Y:S05]  /*3ff0*/  @P1 BRA `(.L_x_87) ;  /* 0x0000000000041947 */ /* 0x000fea0003800000 */
[----:B------:R0:W5:Y:S02]  /*4000*/  LDG.E.U8 R23, desc[UR16][R24.64+0x29] ;  /* 0x0000291018177981 */ /* 0x000164000c1e1100 */
.L_x_87:
[----:B------:R-:W-:Y:S05]  /*4010*/  BSYNC B1 ;  /* 0x0000000000017941 */ /* 0x000fea0003800000 */
.L_x_86:
        /* <DEDUP_REMOVED lines=8> */
[----:B0-----:R-:W-:Y:S02]  /*40a0*/  F2FP.SATFINITE.E4M3.F32.PACK_AB_MERGE_C R29, RZ, R23, RZ ;  /* 0x00000017ff1d723e */ /* 0x001fe400048070ff */
[----:B------:R-:W-:-:S03]  /*40b0*/  PRMT R23, RZ, 0x7610, R23 ;  /* 0x00007610ff177816 */ /* 0x000fc60000000017 */
[----:B------:R0:W-:Y:S01]  /*40c0*/  @!P1 STG.E.U8 desc[UR16][R10.64+0x29], R29 ;  /* 0x0000291d0a009986 */ /* 0x0001e2000c101110 */
[----:B------:R-:W-:Y:S05]  /*40d0*/  @P2 BRA `(.L_x_89) ;  /* 0x0000000000042947 */ /* 0x000fea0003800000 */
[----:B------:R0:W5:Y:S02]  /*40e0*/  LDG.E.U8 R23, desc[UR16][R14.64+0x30] ;  /* 0x000030100e177981 */ /* 0x000164000c1e1100 */
.L_x_89:
[----:B------:R-:W-:Y:S05]  /*40f0*/  BSYNC B1 ;  /* 0x0000000000017941 */ /* 0x000fea0003800000 */
.L_x_88:
[----:B-----5:R-:W-:Y:S01]  /*4100*/  LOP3.LUT R23, R23, 0xff, RZ, 0xc0, !PT ;  /* 0x000000ff17177812 */ /* 0x020fe200078ec0ff */
[----:B------:R-:W-:Y:S01]  /*4110*/  BSSY B1, `(.L_x_90) ;  /* 0x000000c000017945 */ /* 0x000fe20003800000 */
[----:B------:R-:W-:Y:S02]  /*4120*/  ISETP.GE.AND P1, PT, R28, 0x32, PT ;  /* 0x000000321c00780c */ /* 0x000fe40003f26270 */
[----:B------:R-:W-:Y:S02]  /*4130*/  F2FP.F16.E4M3.UNPACK_B R23, R23 ;  /* 0x00000017ff17723e */ /* 0x000fe400020006ff */
[----:B------:R-:W-:-:S03]  /*4140*/  ISETP.LT.OR P3, PT, R27, 0x1, !P1 ;  /* 0x000000011b00780c */ /* 0x000fc60004f61670 */
        /* <DEDUP_REMOVED lines=8> */
.L_x_91:
[----:B------:R-:W-:Y:S05]  /*41d0*/  BSYNC B1 ;  /* 0x0000000000017941 */ /* 0x000fea0003800000 */
.L_x_90:
[----:B-----5:R-:W-:Y:S01]  /*41e0*/  LOP3.LUT R21, R21, 0xff, RZ, 0xc0, !PT ;  /* 0x000000ff15157812 */ /* 0x020fe200078ec0ff */
[----:B------:R-:W-:Y:S01]  /*41f0*/  BSSY B1, `(.L_x_92) ;  /* 0x000000b000017945 */ /* 0x000fe20003800000 */
[----:B------:R-:W-:Y:S02]  /*4200*/  ISETP.LT.OR P0, PT, R27, 0x9, !P0 ;  /* 0x000000091b00780c */ /* 0x000fe40004701670 */
[----:B------:R-:W-:-:S05]  /*4210*/  F2FP.F16.E4M3.UNPACK_B R21, R21 ;  /* 0x00000015ff15723e */ /* 0x000fca00020006ff */
        /* <DEDUP_REMOVED lines=8> */
.L_x_93:
[----:B------:R-:W-:Y:S05]  /*42a0*/  BSYNC B1 ;  /* 0x0000000000017941 */ /* 0x000fea0003800000 */
.L_x_92:
        /* <DEDUP_REMOVED lines=12> */
.L_x_95:
[----:B------:R-:W-:Y:S05]  /*4370*/  BSYNC B1 ;  /* 0x0000000000017941 */ /* 0x000fea0003800000 */
.L_x_94:
        /* <DEDUP_REMOVED lines=13> */
.L_x_97:
[----:B------:R-:W-:Y:S05]  /*4450*/  BSYNC B1 ;  /* 0x0000000000017941 */ /* 0x000fea0003800000 */
.L_x_96:
        /* <DEDUP_REMOVED lines=13> */
.L_x_99:
[----:B------:R-:W-:Y:S05]  /*4530*/  BSYNC B1 ;  /* 0x0000000000017941 */ /* 0x000fea0003800000 */
.L_x_98:
[----:B-----5:R-:W-:Y:S01]  /*4540*/  LOP3.LUT R17, R17, 0xff, RZ, 0xc0, !PT ;  /* 0x000000ff11117812 */ /* 0x020fe200078ec0ff */
[----:B------:R-:W-:Y:S01]  /*4550*/  BSSY B1, `(.L_x_100) ;  /* 0x000000b000017945 */ /* 0x000fe20003800000 */
[----:B------:R-:W-:Y:S02]  /*4560*/  ISETP.LT.OR P0, PT, R27, 0x9, !P0 ;  /* 0x000000091b00780c */ /* 0x000fe40004701670 */
[----:B------:R-:W-:Y:S02]  /*4570*/  F2FP.F16.E4M3.UNPACK_B R17, R17 ;  /* 0x00000011ff11723e */ /* 0x000fe400020006ff */
[----:B0-2---:R-:W-:-:S03]  /*4580*/  PRMT R14, RZ, 0x7610, R14 ;  /* 0x00007610ff0e7816 */ /* 0x005fc6000000000e */
[----:B------:R-:W-:-:S05]  /*4590*/  HADD2.F32 R17, -RZ, R17.H0_H0 ;  /* 0x20000011ff117230 */ /* 0x000fca0000004100 */
[----:B------:R-:W-:-:S04]  /*45a0*/  FMUL R17, R17, R12 ;  /* 0x0000000c11117220 */ /* 0x000fc80000400000 */
[----:B------:R-:W-:-:S05]  /*45b0*/  FFMA R17, R18, R7, R17 ;  /* 0x0000000712117223 */ /* 0x000fca0000000011 */
[----:B------:R-:W-:-:S05]  /*45c0*/  F2FP.SATFINITE.E4M3.F32.PACK_AB_MERGE_C R17, RZ, R17, RZ ;  /* 0x00000011ff11723e */ /* 0x000fca00048070ff */
[----:B------:R0:W-:Y:S01]  /*45d0*/  @!P3 STG.E.U8 desc[UR16][R8.64+0x39], R17 ;  /* 0x000039110800b986 */ /* 0x0001e2000c101110 */
[----:B------:R-:W-:Y:S05]  /*45e0*/  @P0 BRA `(.L_x_101) ;  /* 0x0000000000040947 */ /* 0x000fea0003800000 */
[----:B------:R2:W5:Y:S02]  /*45f0*/  LDG.E.U8 R14, desc[UR16][R24.64+0x38] ;  /* 0x00003810180e7981 */ /* 0x000564000c1e1100 */
.L_x_101:
[----:B------:R-:W-:Y:S05]  /*4600*/  BSYNC B1 ;  /* 0x0000000000017941 */ /* 0x000fea0003800000 */
.L_x_100:
[----:B-----5:R-:W-:Y:S01]  /*4610*/  LOP3.LUT R14, R14, 0xff, RZ, 0xc0, !PT ;  /* 0x000000ff0e0e7812 */ /* 0x020fe200078ec0ff */
[----:B------:R-:W-:Y:S01]  /*4620*/  BSSY B1, `(.L_x_102) ;  /* 0x000000b000017945 */ /* 0x000fe20003800000 */
[----:B------:R-:W-:Y:S02]  /*4630*/  ISETP.LT.OR P1, PT, R27, 0x9, !P1 ;  /* 0x000000091b00780c */ /* 0x000fe40004f21670 */
[----:B------:R-:W-:-:S05]  /*4640*/  F2FP.F16.E4M3.UNPACK_B R14, R14 ;  /* 0x0000000eff0e723e */ /* 0x000fca00020006ff */
[----:B01-3--:R-:W-:-:S05]  /*4650*/  HADD2.F32 R9, -RZ, R14.H0_H0 ;  /* 0x2000000eff097230 */ /* 0x00bfca0000004100 */
[----:B------:R-:W-:-:S04]  /*4660*/  FMUL R8, R9, R12 ;  /* 0x0000000c09087220 */ /* 0x000fc80000400000 */
[----:B------:R-:W-:-:S05]  /*4670*/  FFMA R8, R13, R7, R8 ;  /* 0x000000070d087223 */ /* 0x000fca0000000008 */
[----:B------:R-:W-:Y:S02]  /*4680*/  F2FP.SATFINITE.E4M3.F32.PACK_AB_MERGE_C R9, RZ, R8, RZ ;  /* 0x00000008ff09723e */ /* 0x000fe400048070ff */
[----:B------:R-:W-:-:S03]  /*4690*/  PRMT R8, RZ, 0x7610, R8 ;  /* 0x00007610ff087816 */ /* 0x000fc60000000008 */
[----:B------:R0:W-:Y:S01]  /*46a0*/  @!P0 STG.E.U8 desc[UR16][R10.64+0x38], R9 ;  /* 0x000038090a008986 */ /* 0x0001e2000c101110 */
[----:B------:R-:W-:Y:S05]  /*46b0*/  @P1 BRA `(.L_x_103) ;  /* 0x0000000000041947 */ /* 0x000fea0003800000 */
[----:B------:R1:W5:Y:S02]  /*46c0*/  LDG.E.U8 R8, desc[UR16][R24.64+0x39] ;  /* 0x0000391018087981 */ /* 0x000364000c1e1100 */
.L_x_103:
[----:B------:R-:W-:Y:S05]  /*46d0*/  BSYNC B1 ;  /* 0x0000000000017941 */ /* 0x000fea0003800000 */
.L_x_102:
[----:B------:R-:W-:Y:S05]  /*46e0*/  @P1 BRA `(.L_x_104) ;  /* 0x0000000800601947 */ /* 0x000fea0003800000 */
[----:B-----5:R-:W-:-:S04]  /*46f0*/  LOP3.LUT R8, R8, 0xff, RZ, 0xc0, !PT ;  /* 0x000000ff08087812 */ /* 0x020fc800078ec0ff */
[----:B------:R-:W-:-:S05]  /*4700*/  F2FP.F16.E4M3.UNPACK_B R8, R8 ;  /* 0x00000008ff08723e */ /* 0x000fca00020006ff */
[----:B0-----:R-:W-:-:S05]  /*4710*/  HADD2.F32 R9, -RZ, R8.H0_H0 ;  /* 0x20000008ff097230 */ /* 0x001fca0000004100 */
[----:B------:R-:W-:-:S04]  /*4720*/  FMUL R9, R9, R12 ;  /* 0x0000000c09097220 */ /* 0x000fc80000400000 */
[----:B------:R-:W-:-:S05]  /*4730*/  FFMA R9, R16, R7, R9 ;  /* 0x0000000710097223 */ /* 0x000fca0000000009 */
[----:B------:R-:W-:-:S05]  /*4740*/  F2FP.SATFINITE.E4M3.F32.PACK_AB_MERGE_C R9, RZ, R9, RZ ;  /* 0x00000009ff09723e */ /* 0x000fca00048070ff */
[----:B------:R3:W-:Y:S01]  /*4750*/  STG.E.U8 desc[UR16][R10.64+0x39], R9 ;  /* 0x000039090a007986 */ /* 0x0007e2000c101110 */
[----:B------:R-:W-:Y:S05]  /*4760*/  BRA `(.L_x_104) ;  /* 0x0000000800407947 */ /* 0x000fea0003800000 */
.L_x_39:
[C---:B------:R-:W-:Y:S01]  /*4770*/  ISETP.GE.AND P3, PT, R28.reuse, 0x1, PT ;  /* 0x000000011c00780c */ /* 0x040fe20003f66270 */
[-C--:B--2---:R-:W-:Y:S01]  /*4780*/  FMUL R79, R79, R7.reuse ;  /* 0x000000074f4f7220 */ /* 0x084fe20000400000 */
[----:B------:R-:W-:Y:S01]  /*4790*/  ISETP.GE.AND P0, PT, R28, 0x2, PT ;  /* 0x000000021c00780c */ /* 0x000fe20003f06270 */
[-C--:B------:R-:W-:Y:S01]  /*47a0*/  FMUL R80, R80, R7.reuse ;  /* 0x0000000750507220 */ /* 0x080fe20000400000 */
[----:B------:R-:W-:Y:S01]  /*47b0*/  ISETP.LT.OR P1, PT, R27, 0x1, !P3 ;  /* 0x000000011b00780c */ /* 0x000fe20005f21670 */
[-C--:B------:R-:W-:Y:S01]  /*47c0*/  FMUL R77, R77, R7.reuse ;  /* 0x000000074d4d7220 */ /* 0x080fe20000400000 */
[C---:B------:R-:W-:Y:S01]  /*47d0*/  ISETP.LT.OR P2, PT, R27.reuse, 0x1, !P0 ;  /* 0x000000011b00780c */ /* 0x040fe20004741670 */
[-C--:B------:R-:W-:Y:S01]  /*47e0*/  FMUL R78, R78, R7.reuse ;  /* 0x000000074e4e7220 */ /* 0x080fe20000400000 */
[----:B------:R-:W-:Y:S01]  /*47f0*/  ISETP.LT.OR P3, PT, R27, 0x9, !P3 ;  /* 0x000000091b00780c */ /* 0x000fe20005f61670 */
[----:B------:R-:W-:Y:S01]  /*4800*/  FMUL R75, R75, R7 ;  /* 0x000000074b4b7220 */ /* 0x000fe20000400000 */
[----:B------:R-:W-:Y:S01]  /*4810*/  F2FP.SATFINITE.E4M3.F32.PACK_AB_MERGE_C R79, RZ, R79, RZ ;  /* 0x0000004fff4f723e */ /* 0x000fe200048070ff */
[-C--:B------:R-:W-:Y:S01]  /*4820*/  FMUL R76, R76, R7.reuse ;  /* 0x000000074c4c7220 */ /* 0x080fe20000400000 */
[----:B------:R-:W-:Y:S01]  /*4830*/  F2FP.SATFINITE.E4M3.F32.PACK_AB_MERGE_C R15, RZ, R80, RZ ;  /* 0x00000050ff0f723e */ /* 0x000fe200048070ff */
[----:B------:R-:W-:Y:S01]  /*4840*/  FMUL R74, R74, R7 ;  /* 0x000000074a4a7220 */ /* 0x000fe20000400000 */
[----:B------:R-:W-:Y:S01]  /*4850*/  F2FP.SATFINITE.E4M3.F32.PACK_AB_MERGE_C R77, RZ, R77, RZ ;  /* 0x0000004dff4d723e */ /* 0x000fe200048070ff */
[-C--:B------:R-:W-:Y:S01]  /*4860*/  FMUL R72, R72, R7.reuse ;  /* 0x0000000748487220 */ /* 0x080fe20000400000 */
[----:B------:R-:W-:Y:S01]  /*4870*/  ISETP.LT.OR P0, PT, R27, 0x9, !P0 ;  /* 0x000000091b00780c */ /* 0x000fe20004701670 */
[----:B------:R-:W-:Y:S01]  /*4880*/  @!P1 STG.E.U8 desc[UR16][R8.64], R79 ;  /* 0x0000004f08009986 */ /* 0x000fe2000c101110 */
[C---:B------:R-:W-:Y:S01]  /*4890*/  ISETP.GE.AND P1, PT, R28.reuse, 0x9, PT ;  /* 0x000000091c00780c */ /* 0x040fe20003f26270 */
[----:B------:R-:W-:Y:S01]  /*48a0*/  FMUL R69, R69, R7 ;  /* 0x0000000745457220 */ /* 0x000fe20000400000 */
[----:B------:R-:W-:Y:S01]  /*48b0*/  F2FP.SATFINITE.E4M3.F32.PACK_AB_MERGE_C R75, RZ, R75, RZ ;  /* 0x0000004bff4b723e */ /* 0x000fe200048070ff */
[----:B------:R0:W-:Y:S01]  /*48c0*/  @!P2 STG.E.U8 desc[UR16][R8.64+0x1], R15 ;  /* 0x0000010f0800a986 */ /* 0x0001e2000c101110 */
[----:B------:R-:W-:Y:S01]  /*48d0*/  ISETP.GE.AND P2, PT, R28, 0xa, PT ;  /* 0x0000000a1c00780c */ /* 0x000fe20003f46270 */
[-C--:B------:R-:W-:Y:S01]  /*48e0*/  FMUL R70, R70, R7.reuse ;  /* 0x0000000746467220 */ /* 0x080fe20000400000 */
[----:B------:R-:W-:Y:S01]  /*48f0*/  F2FP.SATFINITE.E4M3.F32.PACK_AB_MERGE_C R25, RZ, R76, RZ ;  /* 0x0000004cff19723e */ /* 0x000fe200048070ff */
[----:B------:R-:W-:Y:S01]  /*4900*/  @!P3 STG.E.U8 desc[UR16][R10.64], R77 ;  /* 0x0000004d0a00b986 */ /* 0x000fe2000c101110 */
[C---:B------:R-:W-:Y:S01]  /*4910*/  ISETP.LT.OR P3, PT, R27.reuse, 0x1, !P1 ;  /* 0x000000011b00780c */ /* 0x040fe20004f61670 */
[-C--:B------:R-:W-:Y:S01]  /*4920*/  FMUL R68, R68, R7.reuse ;  /* 0x0000000744447220 */ /* 0x080fe20000400000 */
[----:B------:R-:W-:Y:S01]  /*4930*/  ISETP.LT.OR P5, PT, R27, 0x1, !P2 ;  /* 0x000000011b00780c */ /* 0x000fe200057a1670 */
[-C--:B------:R-:W-:Y:S01]  /*4940*/  FMUL R67, R67, R7.reuse ;  /* 0x0000000743437220 */ /* 0x080fe20000400000 */
[----:B------:R-:W-:Y:S01]  /*4950*/  ISETP.LT.OR P1, PT, R27, 0x9, !P1 ;  /* 0x000000091b00780c */ /* 0x000fe20004f21670 */
[-C--:B------:R-:W-:Y:S01]  /*4960*/  FMUL R65, R65, R7.reuse ;  /* 0x0000000741417220 */ /* 0x080fe20000400000 */
[----:B------:R-:W-:Y:S01]  /*4970*/  F2FP.SATFINITE.E4M3.F32.PACK_AB_MERGE_C R29, RZ, R74, RZ ;  /* 0x0000004aff1d723e */ /* 0x000fe200048070ff */
[-C--:B------:R-:W-:Y:S01]  /*4980*/  FMUL R66, R66, R7.reuse ;  /* 0x0000000742427220 */ /* 0x080fe20000400000 */
[----:B0-----:R-:W-:Y:S01]  /*4990*/  F2FP.SATFINITE.E4M3.F32.PACK_AB_MERGE_C R15, RZ, R78, RZ ;  /* 0x0000004eff0f723e */ /* 0x001fe200048070ff */
[-C--:B------:R-:W-:Y:S01]  /*49a0*/  FMUL R64, R64, R7.reuse ;  /* 0x0000000740407220 */ /* 0x080fe20000400000 */
[----:B------:R-:W-:Y:S01]  /*49b0*/  ISETP.LT.OR P2, PT, R27, 0x9, !P2 ;  /* 0x000000091b00780c */ /* 0x000fe20005741670 */
[-C--:B------:R-:W-:Y:S01]  /*49c0*/  FMUL R63, R63, R7.reuse ;  /* 0x000000073f3f7220 */ /* 0x080fe20000400000 */
[----:B------:R-:W-:Y:S01]  /*49d0*/  F2FP.SATFINITE.E4M3.F32.PACK_AB_MERGE_C R31, RZ, R72, RZ ;  /* 0x00000048ff1f723e */ /* 0x000fe200048070ff */
[----:B------:R0:W-:Y:S01]  /*49e0*/  @!P0 STG.E.U8 desc[UR16][R10.64+0x1], R15 ;  /* 0x0000010f0a008986 */ /* 0x0001e2000c101110 */
[C---:B------:R-:W-:Y:S01]  /*49f0*/  ISETP.GE.AND P0, PT, R28.reuse, 0x11, PT ;  /* 0x000000111c00780c */ /* 0x040fe20003f06270 */
[----:B------:R-:W-:Y:S01]  /*4a00*/  FMUL R61, R61, R7 ;  /* 0x000000073d3d7220 */ /* 0x000fe20000400000 */
[----:B------:R-:W-:Y:S01]  /*4a10*/  F2FP.SATFINITE.E4M3.F32.PACK_AB_MERGE_C R69, RZ, R69, RZ ;  /* 0x00000045ff45723e */ /* 0x000fe200048070ff */
[----:B------:R-:W-:Y:S01]  /*4a20*/  @!P3 STG.E.U8 desc[UR16][R8.64+0x8], R75 ;  /* 0x0000084b0800b986 */ /* 0x000fe2000c101110 */
[----:B------:R-:W-:Y:S01]  /*4a30*/  ISETP.GE.AND P3, PT, R28, 0x12, PT ;  /* 0x000000121c00780c */ /* 0x000fe20003f66270 */
[----:B------:R-:W-:Y:S01]  /*4a40*/  FMUL R62, R62, R7 ;  /* 0x000000073e3e7220 */ /* 0x000fe20000400000 */
[----:B------:R-:W-:Y:S01]  /*4a50*/  F2FP.SATFINITE.E4M3.F32.PACK_AB_MERGE_C R67, RZ, R67, RZ ;  /* 0x00000043ff43723e */ /* 0x000fe200048070ff */
[----:B------:R1:W-:Y:S01]  /*4a60*/  @!P5 STG.E.U8 desc[UR16][R8.64+0x9], R25 ;  /* 0x000009190800d986 */ /* 0x0003e2000c101110 */
[----:B------:R-:W-:Y:S01]  /*4a70*/  ISETP.LT.OR P5, PT, R27, 0x1, !P3 ;  /* 0x000000011b00780c */ /* 0x000fe20005fa1670 */
[-C--:B------:R-:W-:Y:S01]  /*4a80*/  FMUL R59, R59, R7.reuse ;  /* 0x000000073b3b7220 */ /* 0x080fe20000400000 */
[C---:B------:R-:W-:Y:S01]  /*4a90*/  ISETP.LT.OR P3, PT, R27.reuse, 0x9, !P3 ;  /* 0x000000091b00780c */ /* 0x040fe20005f61670 */
[----:B------:R-:W-:Y:S01]  /*4aa0*/  @!P1 STG.E.U8 desc[UR16][R10.64+0x8], R29 ;  /* 0x0000081d0a009986 */ /* 0x000fe2000c101110 */
[----:B------:R-:W-:Y:S01]  /*4ab0*/  ISETP.LT.OR P1, PT, R27, 0x1, !P0 ;  /* 0x000000011b00780c */ /* 0x000fe20004721670 */
[-C--:B------:R-:W-:Y:S01]  /*4ac0*/  FMUL R60, R60, R7.reuse ;  /* 0x000000073c3c7220 */ /* 0x080fe20000400000 */
[----:B0-----:R-:W-:Y:S01]  /*4ad0*/  F2FP.SATFINITE.E4M3.F32.PACK_AB_MERGE_C R15, RZ, R70, RZ ;  /* 0x00000046ff0f723e */ /* 0x001fe200048070ff */
[----:B------:R-:W-:Y:S01]  /*4ae0*/  @!P2 STG.E.U8 desc[UR16][R10.64+0x9], R31 ;  /* 0x0000091f0a00a986 */ /* 0x000fe2000c101110 */
[----:B------:R-:W-:Y:S01]  /*4af0*/  ISETP.GE.AND P2, PT, R28, 0x19, PT ;  /* 0x000000191c00780c */ /* 0x000fe20003f46270 */
[-C--:B------:R-:W-:Y:S01]  /*4b00*/  FMUL R57, R57, R7.reuse ;  /* 0x0000000739397220 */ /* 0x080fe20000400000 */
[C---:B------:R-:W-:Y:S01]  /*4b10*/  ISETP.LT.OR P0, PT, R27.reuse, 0x9, !P0 ;  /* 0x000000091b00780c */ /* 0x040fe20004701670 */
[-C--:B------:R-:W-:Y:S01]  /*4b20*/  FMUL R58, R58, R7.reuse ;  /* 0x000000073a3a7220 */ /* 0x080fe20000400000 */
[----:B------:R-:W-:Y:S01]  /*4b30*/  ISETP.LT.OR P6, PT, R27, 0x1, !P2 ;  /* 0x000000011b00780c */ /* 0x000fe200057c1670 */
[----:B------:R0:W-:Y:S01]  /*4b40*/  @!P5 STG.E.U8 desc[UR16][R8.64+0x11], R15 ;  /* 0x0000110f0800d986 */ /* 0x0001e2000c101110 */
[----:B-1----:R-:W-:Y:S01]  /*4b50*/  F2FP.SATFINITE.E4M3.F32.PACK_AB_MERGE_C R25, RZ, R68, RZ ;  /* 0x00000044ff19723e */ /* 0x002fe200048070ff */
[----:B------:R-:W-:Y:S01]  /*4b60*/  FMUL R56, R56, R7 ;  /* 0x0000000738387220 */ /* 0x000fe20000400000 */
[----:B------:R-:W-:Y:S01]  /*4b70*/  F2FP.SATFINITE.E4M3.F32.PACK_AB_MERGE_C R65, RZ, R65, RZ ;  /* 0x00000041ff41723e */ /* 0x000fe200048070ff */
[----:B------:R-:W-:Y:S01]  /*4b80*/  @!P1 STG.E.U8 desc[UR16][R8.64+0x10], R69 ;  /* 0x0000104508009986 */ /* 0x000fe2000c101110 */
[----:B------:R-:W-:Y:S01]  /*4b90*/  ISETP.GE.AND P1, PT, R28, 0x1a, PT ;  /* 0x0000001a1c00780c */ /* 0x000fe20003f26270 */
[-C--:B------:R-:W-:Y:S01]  /*4ba0*/  FMUL R23, R23, R7.reuse ;  /* 0x0000000717177220 */ /* 0x080fe20000400000 */
[C---:B------:R-:W-:Y:S01]  /*4bb0*/  ISETP.LT.OR P2, PT, R27.reuse, 0x9, !P2 ;  /* 0x000000091b00780c */ /* 0x040fe20005741670 */
[----:B------:R1:W-:Y:S01]  /*4bc0*/  @!P3 STG.E.U8 desc[UR16][R10.64+0x11], R25 ;  /* 0x000011190a00b986 */ /* 0x0003e2000c101110 */
[----:B------:R-:W-:Y:S01]  /*4bd0*/  ISETP.LT.OR P5, PT, R27, 0x1, !P1 ;  /* 0x000000011b00780c */ /* 0x000fe20004fa1670 */
[-C--:B------:R-:W-:Y:S01]  /*4be0*/  FMUL R21, R21, R7.reuse ;  /* 0x0000000715157220 */ /* 0x080fe20000400000 */
[----:B------:R-:W-:Y:S01]  /*4bf0*/  ISETP.LT.OR P3, PT, R27, 0x9, !P1 ;  /* 0x000000091b00780c */ /* 0x000fe20004f61670 */
[----:B------:R-:W-:Y:S01]  /*4c00*/  @!P0 STG.E.U8 desc[UR16][R10.64+0x10], R67 ;  /* 0x000010430a008986 */ /* 0x000fe2000c101110 */
[----:B0-----:R-:W-:Y:S01]  /*4c10*/  F2FP.SATFINITE.E4M3.F32.PACK_AB_MERGE_C R15, RZ, R66, RZ ;  /* 0x00000042ff0f723e */ /* 0x001fe200048070ff */
[-C--:B------:R-:W-:Y:S01]  /*4c20*/  FMUL R22, R22, R7.reuse ;  /* 0x0000000716167220 */ /* 0x080fe20000400000 */
[C---:B------:R-:W-:Y:S01]  /*4c30*/  ISETP.GE.AND P0, PT, R28.reuse, 0x21, PT ;  /* 0x000000211c00780c */ /* 0x040fe20003f06270 */
[----:B------:R-:W-:Y:S01]  /*4c40*/  @!P6 STG.E.U8 desc[UR16][R8.64+0x18], R65 ;  /* 0x000018410800e986 */ /* 0x000fe2000c101110 */
[----:B------:R-:W-:Y:S01]  /*4c50*/  ISETP.GE.AND P1, PT, R28, 0x22, PT ;  /* 0x000000221c00780c */ /* 0x000fe20003f26270 */
[-C--:B------:R-:W-:Y:S01]  /*4c60*/  FMUL R19, R19, R7.reuse ;  /* 0x0000000713137220 */ /* 0x080fe20000400000 */
[C---:B------:R-:W-:Y:S01]  /*4c70*/  ISETP.LT.OR P6, PT, R27.reuse, 0x1, !P0 ;  /* 0x000000011b00780c */ /* 0x040fe200047c1670 */
[-C--:B------:R-:W-:Y:S01]  /*4c80*/  FMUL R20, R20, R7.reuse ;  /* 0x0000000714147220 */ /* 0x080fe20000400000 */
[----:B-1----:R-:W-:Y:S01]  /*4c90*/  F2FP.SATFINITE.E4M3.F32.PACK_AB_MERGE_C R25, RZ, R64, RZ ;  /* 0x00000040ff19723e */ /* 0x002fe200048070ff */
[----:B------:R0:W-:Y:S01]  /*4ca0*/  @!P5 STG.E.U8 desc[UR16][R8.64+0x19], R15 ;  /* 0x0000190f0800d986 */ /* 0x0001e2000c101110 */
[----:B------:R-:W-:Y:S01]  /*4cb0*/  ISETP.LT.OR P5, PT, R27, 0x1, !P1 ;  /* 0x000000011b00780c */ /* 0x000fe20004fa1670 */
[----:B------:R-:W-:Y:S01]  /*4cc0*/  FMUL R17, R17, R7 ;  /* 0x0000000711117220 */ /* 0x000fe20000400000 */
[----:B------:R-:W-:Y:S01]  /*4cd0*/  F2FP.SATFINITE.E4M3.F32.PACK_AB_MERGE_C R63, RZ, R63, RZ ;  /* 0x0000003fff3f723e */ /* 0x000fe200048070ff */
[----:B------:R1:W-:Y:S01]  /*4ce0*/  @!P3 STG.E.U8 desc[UR16][R10.64+0x19], R25 ;  /* 0x000019190a00b986 */ /* 0x0003e2000c101110 */
[----:B------:R-:W-:Y:S01]  /*4cf0*/  F2FP.SATFINITE.E4M3.F32.PACK_AB_MERGE_C R61, RZ, R61, RZ ;  /* 0x0000003dff3d723e */ /* 0x000fe200048070ff */
[-C--:B------:R-:W-:Y:S01]  /*4d00*/  FMUL R18, R18, R7.reuse ;  /* 0x0000000712127220 */ /* 0x080fe20000400000 */
[----:B------:R-:W-:Y:S01]  /*4d10*/  F2FP.SATFINITE.E4M3.F32.PACK_AB_MERGE_C R29, RZ, R62, RZ ;  /* 0x0000003eff1d723e */ /* 0x000fe200048070ff */
[----:B------:R-:W-:Y:S01]  /*4d20*/  @!P2 STG.E.U8 desc[UR16][R10.64+0x18], R63 ;  /* 0x0000183f0a00a986 */ /* 0x000fe2000c101110 */
[----:B------:R-:W-:Y:S01]  /*4d30*/  ISETP.LT.OR P3, PT, R27, 0x9, !P1 ;  /* 0x000000091b00780c */ /* 0x000fe20004f61670 */
[-C--:B------:R-:W-:Y:S01]  /*4d40*/  FMUL R13, R13, R7.reuse ;  /* 0x000000070d0d7220 */ /* 0x080fe20000400000 */
[----:B------:R-:W-:Y:S01]  /*4d50*/  ISETP.GE.AND P2, PT, R28, 0x29, PT ;  /* 0x000000291c00780c */ /* 0x000fe20003f46270 */
[----:B------:R-:W-:Y:S01]  /*4d60*/  @!P6 STG.E.U8 desc[UR16][R8.64+0x20], R61 ;  /* 0x0000203d0800e986 */ /* 0x000fe2000c101110 */
[C---:B------:R-:W-:Y:S01]  /*4d70*/  ISETP.LT.OR P0, PT, R27.reuse, 0x9, !P0 ;  /* 0x000000091b00780c */ /* 0x040fe20004701670 */
[----:B------:R-:W-:Y:S01]  /*4d80*/  FMUL R16, R16, R7 ;  /* 0x0000000710107220 */ /* 0x000fe20000400000 */
[----:B------:R-:W-:Y:S01]  /*4d90*/  ISETP.GE.AND P1, PT, R28, 0x2a, PT ;  /* 0x0000002a1c00780c */ /* 0x000fe20003f26270 */
[----:B------:R-:W-:Y:S01]  /*4da0*/  @!P5 STG.E.U8 desc[UR16][R8.64+0x21], R29 ;  /* 0x0000211d0800d986 */ /* 0x000fe2000c101110 */
[----:B------:R-:W-:-:S02]  /*4db0*/  ISETP.LT.OR P6, PT, R27, 0x1, !P2 ;  /* 0x000000011b00780c */ /* 0x000fc400057c1670 */
[C---:B------:R-:W-:Y:S02]  /*4dc0*/  ISETP.LT.OR P5, PT, R27.reuse, 0x1, !P1 ;  /* 0x000000011b00780c */ /* 0x040fe40004fa1670 */
[----:B------:R-:W-:Y:S02]  /*4dd0*/  F2FP.SATFINITE.E4M3.F32.PACK_AB_MERGE_C R59, RZ, R59, RZ ;  /* 0x0000003bff3b723e */ /* 0x000fe400048070ff */
[----:B0-----:R-:W-:Y:S02]  /*4de0*/  F2FP.SATFINITE.E4M3.F32.PACK_AB_MERGE_C R15, RZ, R60, RZ ;  /* 0x0000003cff0f723e */ /* 0x001fe400048070ff */
[----:B------:R-:W-:Y:S01]  /*4df0*/  F2FP.SATFINITE.E4M3.F32.PACK_AB_MERGE_C R57, RZ, R57, RZ ;  /* 0x00000039ff39723e */ /* 0x000fe200048070ff */
[----:B------:R-:W-:Y:S01]  /*4e00*/  @!P0 STG.E.U8 desc[UR16][R10.64+0x20], R59 ;  /* 0x0000203b0a008986 */ /* 0x000fe2000c101110 */
[----:B-1----:R-:W-:Y:S02]  /*4e10*/  F2FP.SATFINITE.E4M3.F32.PACK_AB_MERGE_C R25, RZ, R58, RZ ;  /* 0x0000003aff19723e */ /* 0x002fe400048070ff */
[C---:B------:R-:W-:Y:S01]  /*4e20*/  ISETP.LT.OR P1, PT, R27.reuse, 0x9, !P1 ;  /* 0x000000091b00780c */ /* 0x040fe20004f21670 */
[----:B------:R0:W-:Y:S01]  /*4e30*/  @!P3 STG.E.U8 desc[UR16][R10.64+0x21], R15 ;  /* 0x0000210f0a00b986 */ /* 0x0001e2000c101110 */
[----:B------:R-:W-:-:S02]  /*4e40*/  ISETP.LT.OR P2, PT, R27, 0x9, !P2 ;  /* 0x000000091b00780c */ /* 0x000fc40005741670 */
[C---:B------:R-:W-:Y:S01]  /*4e50*/  ISETP.GE.AND P3, PT, R28.reuse, 0x31, PT ;  /* 0x000000311c00780c */ /* 0x040fe20003f66270 */
[----:B------:R-:W-:Y:S01]  /*4e60*/  @!P6 STG.E.U8 desc[UR16][R8.64+0x28], R57 ;  /* 0x000028390800e986 */ /* 0x000fe2000c101110 */
[----:B------:R-:W-:Y:S02]  /*4e70*/  ISETP.GE.AND P0, PT, R28, 0x32, PT ;  /* 0x000000321c00780c */ /* 0x000fe40003f06270 */
[----:B------:R-:W-:Y:S01]  /*4e80*/  F2FP.SATFINITE.E4M3.F32.PACK_AB_MERGE_C R23, RZ, R23, RZ ;  /* 0x00000017ff17723e */ /* 0x000fe200048070ff */
[----:B------:R1:W-:Y:S01]  /*4e90*/  @!P5 STG.E.U8 desc[UR16][R8.64+0x29], R25 ;  /* 0x000029190800d986 */ /* 0x0003e2000c101110 */
[C---:B------:R-:W-:Y:S02]  /*4ea0*/  ISETP.LT.OR P5, PT, R27.reuse, 0x1, !P3 ;  /* 0x000000011b00780c */ /* 0x040fe40005fa1670 */
[----:B------:R-:W-:Y:S02]  /*4eb0*/  ISETP.LT.OR P6, PT, R27, 0x1, !P0 ;  /* 0x000000011b00780c */ /* 0x000fe400047c1670 */
[----:B0-----:R-:W-:Y:S01]  /*4ec0*/  F2FP.SATFINITE.E4M3.F32.PACK_AB_MERGE_C R15, RZ, R56, RZ ;  /* 0x00000038ff0f723e */ /* 0x001fe200048070ff */
[----:B------:R-:W-:Y:S01]  /*4ed0*/  @!P2 STG.E.U8 desc[UR16][R10.64+0x28], R23 ;  /* 0x000028170a00a986 */ /* 0x000fe2000c101110 */
[----:B------:R-:W-:-:S02]  /*4ee0*/  F2FP.SATFINITE.E4M3.F32.PACK_AB_MERGE_C R21, RZ, R21, RZ ;  /* 0x00000015ff15723e */ /* 0x000fc400048070ff */
[C---:B------:R-:W-:Y:S01]  /*4ef0*/  ISETP.GE.AND P2, PT, R28.reuse, 0x3a, PT ;  /* 0x0000003a1c00780c */ /* 0x040fe20003f46270 */
[----:B------:R0:W-:Y:S01]  /*4f00*/  @!P1 STG.E.U8 desc[UR16][R10.64+0x29], R15 ;  /* 0x0000290f0a009986 */ /* 0x0001e2000c101110 */
[C---:B------:R-:W-:Y:S02]  /*4f10*/  ISETP.LT.OR P1, PT, R27.reuse, 0x9, !P3 ;  /* 0x000000091b00780c */ /* 0x040fe40005f21670 */
[----:B-1----:R-:W-:Y:S01]  /*4f20*/  F2FP.SATFINITE.E4M3.F32.PACK_AB_MERGE_C R25, RZ, R22, RZ ;  /* 0x00000016ff19723e */ /* 0x002fe200048070ff */
[----:B------:R1:W-:Y:S01]  /*4f30*/  @!P5 STG.E.U8 desc[UR16][R8.64+0x30], R21 ;  /* 0x000030150800d986 */ /* 0x0003e2000c101110 */
[----:B------:R-:W-:Y:S02]  /*4f40*/  ISETP.GE.AND P3, PT, R28, 0x39, PT ;  /* 0x000000391c00780c */ /* 0x000fe40003f66270 */
[C---:B------:R-:W-:Y:S01]  /*4f50*/  ISETP.LT.OR P0, PT, R27.reuse, 0x9, !P0 ;  /* 0x000000091b00780c */ /* 0x040fe20004701670 */
[----:B------:R2:W-:Y:S01]  /*4f60*/  @!P6 STG.E.U8 desc[UR16][R8.64+0x31], R25 ;  /* 0x000031190800e986 */ /* 0x0005e2000c101110 */
[----:B------:R-:W-:-:S02]  /*4f70*/  ISETP.LT.OR P5, PT, R27, 0x1, !P3 ;  /* 0x000000011b00780c */ /* 0x000fc40005fa1670 */
[C---:B------:R-:W-:Y:S02]  /*4f80*/  ISETP.LT.OR P6, PT, R27.reuse, 0x1, !P2 ;  /* 0x000000011b00780c */ /* 0x040fe400057c1670 */
[C---:B------:R-:W-:Y:S02]  /*4f90*/  ISETP.LT.OR P3, PT, R27.reuse, 0x9, !P3 ;  /* 0x000000091b00780c */ /* 0x040fe40005f61670 */
[----:B------:R-:W-:Y:S02]  /*4fa0*/  ISETP.LT.OR P2, PT, R27, 0x9, !P2 ;  /* 0x000000091b00780c */ /* 0x000fe40005741670 */
[----:B------:R-:W-:Y:S02]  /*4fb0*/  F2FP.SATFINITE.E4M3.F32.PACK_AB_MERGE_C R19, RZ, R19, RZ ;  /* 0x00000013ff13723e */ /* 0x000fe400048070ff */
[----:B0-----:R-:W-:Y:S02]  /*4fc0*/  F2FP.SATFINITE.E4M3.F32.PACK_AB_MERGE_C R15, RZ, R20, RZ ;  /* 0x00000014ff0f723e */ /* 0x001fe400048070ff */
[----:B------:R-:W-:Y:S01]  /*4fd0*/  F2FP.SATFINITE.E4M3.F32.PACK_AB_MERGE_C R17, RZ, R17, RZ ;  /* 0x00000011ff11723e */ /* 0x000fe200048070ff */
[----:B------:R2:W-:Y:S01]  /*4fe0*/  @!P1 STG.E.U8 desc[UR16][R10.64+0x30], R19 ;  /* 0x000030130a009986 */ /* 0x0005e2000c101110 */
[----:B-1----:R-:W-:-:S02]  /*4ff0*/  F2FP.SATFINITE.E4M3.F32.PACK_AB_MERGE_C R21, RZ, R18, RZ ;  /* 0x00000012ff15723e */ /* 0x002fc400048070ff */
[----:B------:R-:W-:Y:S01]  /*5000*/  F2FP.SATFINITE.E4M3.F32.PACK_AB_MERGE_C R13, RZ, R13, RZ ;  /* 0x0000000dff0d723e */ /* 0x000fe200048070ff */
[----:B------:R2:W-:Y:S01]  /*5010*/  @!P0 STG.E.U8 desc[UR16][R10.64+0x31], R15 ;  /* 0x0000310f0a008986 */ /* 0x0005e2000c101110 */
[----:B------:R-:W-:-:S03]  /*5020*/  F2FP.SATFINITE.E4M3.F32.PACK_AB_MERGE_C R23, RZ, R16, RZ ;  /* 0x00000010ff17723e */ /* 0x000fc600048070ff */
[----:B------:R2:W-:Y:S04]  /*5030*/  @!P5 STG.E.U8 desc[UR16][R8.64+0x38], R17 ;  /* 0x000038110800d986 */ /* 0x0005e8000c101110 */
[----:B------:R2:W-:Y:S04]  /*5040*/  @!P6 STG.E.U8 desc[UR16][R8.64+0x39], R21 ;  /* 0x000039150800e986 */ /* 0x0005e8000c101110 */
[----:B------:R2:W-:Y:S04]  /*5050*/  @!P3 STG.E.U8 desc[UR16][R10.64+0x38], R13 ;  /* 0x0000380d0a00b986 */ /* 0x0005e8000c101110 */
[----:B------:R2:W-:Y:S02]  /*5060*/  @!P2 STG.E.U8 desc[UR16][R10.64+0x39], R23 ;  /* 0x000039170a00a986 */ /* 0x0005e4000c101110 */
.L_x_104:
[----:B------:R-:W-:Y:S05]  /*5070*/  BSYNC B0 ;  /* 0x0000000000007941 */ /* 0x000fea0003800000 */
.L_x_38:
[----:B------:R-:W-:Y:S01]  /*5080*/  ULDC UR6, c[0x0][0xc] ;  /* 0x0000030000067ab9 */ /* 0x000fe20000000800 */
[----:B------:R-:W-:Y:S01]  /*5090*/  ULDC UR7, c[0x0][0x10] ;  /* 0x0000040000077ab9 */ /* 0x000fe20000000800 */
[----:B0-23--:R-:W0:Y:S01]  /*50a0*/  LDC R9, c[0x0][0x14] ;  /* 0x00000500ff097b82 */ /* 0x00de220000000800 */
[----:B------:R-:W-:Y:S01]  /*50b0*/  UIMAD.WIDE.U32 UR6, UR6, UR7, URZ ;  /* 0x00000007060672a5 */ /* 0x000fe2000f8e003f */
[----:B-----5:R-:W-:Y:S01]  /*50c0*/  PRMT R8, RZ, 0x7610, R8 ;  /* 0x00007610ff087816 */ /* 0x020fe20000000008 */
[----:B------:R-:W-:Y:S02]  /*50d0*/  IMAD.MOV.U32 R15, RZ, RZ, -0x1 ;  /* 0xffffffffff0f7424 */ /* 0x000fe400078e00ff */
[----:B------:R-:W-:Y:S02]  /*50e0*/  IMAD.MOV.U32 R73, RZ, RZ, -0x1 ;  /* 0xffffffffff497424 */ /* 0x000fe400078e00ff */
[----:B0-----:R-:W-:-:S04]  /*50f0*/  IMAD.WIDE.U32 R4, R9, UR6, R4 ;  /* 0x0000000609047c25 */ /* 0x001fc8000f8e0004 */
[----:B------:R-:W-:Y:S01]  /*5100*/  IMAD R9, R9, UR7, RZ ;  /* 0x0000000709097c24 */ /* 0x000fe2000f8e02ff */
[----:B------:R-:W-:Y:S02]  /*5110*/  ULDC.64 UR6, c[0x0][0x650] ;  /* 0x0001940000067ab9 */ /* 0x000fe40000000a00 */
[----:B------:R-:W-:Y:S01]  /*5120*/  ISETP.GE.U32.AND P0, PT, R4, UR6, PT ;  /* 0x0000000604007c0c */ /* 0x000fe2000bf06070 */
[----:B------:R-:W-:-:S05]  /*5130*/  IMAD.IADD R5, R5, 0x1, R9 ;  /* 0x0000000105057824 */ /* 0x000fca00078e0209 */
[----:B------:R-:W-:-:S13]  /*5140*/  ISETP.GE.U32.AND.EX P0, PT, R5, UR7, PT, P0 ;  /* 0x0000000705007c0c */ /* 0x000fda000bf06100 */
[----:B------:R-:W-:Y:S05]  /*5150*/  @P0 BRA `(.L_x_105) ;  /* 0x0000000400600947 */ /* 0x000fea0003800000 */
[----:B------:R-:W0:Y:S01]  /*5160*/  S2R R22, SR_CTAID.X ;  /* 0x0000000000167919 */ /* 0x000e220000002500 */
[----:B------:R-:W2:Y:S01]  /*5170*/  LDC.64 R16, c[0x0][0x628] ;  /* 0x00018a00ff107b82 */ /* 0x000ea20000000a00 */
[----:B------:R-:W-:Y:S01]  /*5180*/  ULDC UR6, c[0x0][0x150] ;  /* 0x0000540000067ab9 */ /* 0x000fe20000000800 */
[----:B------:R-:W-:Y:S01]  /*5190*/  IMAD.MOV.U32 R14, RZ, RZ, R4 ;  /* 0x000000ffff0e7224 */ /* 0x000fe200078e0004 */
[----:B-1--4-:R-:W1:Y:S01]  /*51a0*/  S2R R24, SR_CTAID.Y ;  /* 0x0000000000187919 */ /* 0x012e620000002600 */
[----:B------:R-:W-:-:S04]  /*51b0*/  IMAD.MOV.U32 R15, RZ, RZ, R5 ;  /* 0x000000ffff0f7224 */ /* 0x000fc800078e0005 */
[----:B------:R-:W3:Y:S08]  /*51c0*/  LDC R25, c[0x0][0x144] ;  /* 0x00005100ff197b82 */ /* 0x000ef00000000800 */
[----:B------:R-:W4:Y:S08]  /*51d0*/  LDC R18, c[0x0][0x630] ;  /* 0x00018c00ff127b82 */ /* 0x000f300000000800 */
[----:B------:R-:W1:Y:S01]  /*51e0*/  LDC.64 R20, c[0x0][0x620] ;  /* 0x00018800ff147b82 */ /* 0x000e620000000a00 */
[----:B--2---:R-:W-:-:S04]  /*51f0*/  ISETP.NE.U32.AND P0, PT, R16, RZ, PT ;  /* 0x000000ff1000720c */ /* 0x004fc80003f05070 */
[----:B------:R-:W-:Y:S02]  /*5200*/  ISETP.NE.AND.EX P0, PT, R17, RZ, PT, P0 ;  /* 0x000000ff1100720c */ /* 0x000fe40003f05300 */
[----:B0-----:R-:W-:-:S05]  /*5210*/  I2FP.F32.U32 R8, R22 ;  /* 0x0000001600087245 */ /* 0x001fca0000201000 */
[----:B------:R-:W-:-:S04]  /*5220*/  FMUL R8, R8, UR6 ;  /* 0x0000000608087c20 */ /* 0x000fc80008400000 */
[----:B------:R0:W2:Y:S02]  /*5230*/  F2I.U32.TRUNC.NTZ R23, R8 ;  /* 0x0000000800177305 */ /* 0x0000a4000020f000 */
[----:B---34-:R-:W-:Y:S05]  /*5240*/  @!P0 BRA `(.L_x_106) ;  /* 0x0000000000288947 */ /* 0x018fea0003800000 */
[----:B------:R-:W3:Y:S02]  /*5250*/  LDC R9, c[0x0][0x634] ;  /* 0x00018d00ff097b82 */ /* 0x000ee40000000800 */
[----:B---3--:R-:W-:-:S05]  /*5260*/  IADD3 R13, P0, R4, R9, RZ ;  /* 0x00000009040d7210 */ /* 0x008fca0007f1e0ff */
[----:B------:R-:W-:-:S04]  /*5270*/  IMAD.X R19, RZ, RZ, R5, P0 ;  /* 0x000000ffff137224 */ /* 0x000fc800000e0605 */
[----:B0-----:R-:W-:-:S04]  /*5280*/  IMAD.WIDE.U32 R8, R19, R16, RZ ;  /* 0x0000001013087225 */ /* 0x001fc800078e00ff */
[----:B------:R-:W-:-:S04]  /*5290*/  IMAD.WIDE.U32 R10, P0, R13, R17, R8 ;  /* 0x000000110d0a7225 */ /* 0x000fc80007800008 */
[----:B------:R-:W-:-:S04]  /*52a0*/  IMAD.WIDE.U32 R8, R13, R16, RZ ;  /* 0x000000100d087225 */ /* 0x000fc800078e00ff */
[----:B------:R-:W-:Y:S01]  /*52b0*/  IMAD.X R15, RZ, RZ, RZ, P0 ;  /* 0x000000ffff0f7224 */ /* 0x000fe200000e06ff */
[----:B------:R-:W-:Y:S01]  /*52c0*/  IADD3 RZ, P0, R9, R10, RZ ;  /* 0x0000000a09ff7210 */ /* 0x000fe20007f1e0ff */
[----:B------:R-:W-:-:S04]  /*52d0*/  IMAD.MOV.U32 R14, RZ, RZ, R11 ;  /* 0x000000ffff0e7224 */ /* 0x000fc800078e000b */
[----:B------:R-:W-:-:S08]  /*52e0*/  IMAD.WIDE.U32.X R14, R19, R17, R14, P0 ;  /* 0x00000011130e7225 */ /* 0x000fd000000e040e */
.L_x_106:
[----:B------:R-:W3:Y:S01]  /*52f0*/  LDC.64 R30, c[0x0][0x640] ;  /* 0x00019000ff1e7b82 */ /* 0x000ee20000000a00 */
[-C--:B------:R-:W-:Y:S01]  /*5300*/  SHF.R.U64 R73, R14, R18.reuse, R15 ;  /* 0x000000120e497219 */ /* 0x080fe2000000120f */
[----:B--2---:R-:W-:Y:S01]  /*5310*/  IMAD.MOV R23, RZ, RZ, -R23 ;  /* 0x000000ffff177224 */ /* 0x004fe200078e0a17 */
[----:B0-----:R-:W-:Y:S01]  /*5320*/  SHF.R.U32.HI R8, RZ, R18, R15 ;  /* 0x00000012ff087219 */ /* 0x001fe2000001160f */
[----:B------:R-:W-:Y:S01]  /*5330*/  ULDC UR6, c[0x0][0x154] ;  /* 0x0000550000067ab9 */ /* 0x000fe20000000800 */
[----:B------:R-:W-:Y:S01]  /*5340*/  IADD3 R11, P0, RZ, -R73, RZ ;  /* 0x80000049ff0b7210 */ /* 0x000fe20007f1e0ff */
[----:B------:R-:W-:Y:S02]  /*5350*/  IMAD R23, R25, R23, R22 ;  /* 0x0000001719177224 */ /* 0x000fe400078e0216 */
[----:B------:R-:W0:Y:S01]  /*5360*/  LDC R14, c[0x0][0x618] ;  /* 0x00018600ff0e7b82 */ /* 0x000e220000000800 */
[----:B------:R-:W-:Y:S02]  /*5370*/  IMAD.MOV.U32 R13, RZ, RZ, 0x1 ;  /* 0x00000001ff0d7424 */ /* 0x000fe400078e00ff */
[----:B------:R-:W-:-:S04]  /*5380*/  IMAD.X R9, RZ, RZ, ~R8, P0 ;  /* 0x000000ffff097224 */ /* 0x000fc800000e0e08 */
[-C--:B-1----:R-:W-:Y:S01]  /*5390*/  IMAD R10, R9, R20.reuse, RZ ;  /* 0x00000014090a7224 */ /* 0x082fe200078e02ff */
[----:B------:R-:W1:Y:S01]  /*53a0*/  LDC R26, c[0x0][0x608] ;  /* 0x00018200ff1a7b82 */ /* 0x000e620000000800 */
[----:B------:R-:W-:-:S04]  /*53b0*/  IMAD.WIDE.U32 R8, R11, R20, R4 ;  /* 0x000000140b087225 */ /* 0x000fc800078e0004 */
[----:B------:R-:W-:Y:S01]  /*53c0*/  IMAD R11, R11, R21, R10 ;  /* 0x000000150b0b7224 */ /* 0x000fe200078e020a */
[----:B------:R-:W-:Y:S02]  /*53d0*/  I2FP.F32.U32 R10, R24 ;  /* 0x00000018000a7245 */ /* 0x000fe40000201000 */
[----:B------:R-:W2:Y:S01]  /*53e0*/  LDC R28, c[0x0][0x658] ;  /* 0x00019600ff1c7b82 */ /* 0x000ea20000000800 */
[----:B------:R-:W-:Y:S01]  /*53f0*/  IMAD.IADD R9, R9, 0x1, R11 ;  /* 0x0000000109097824 */ /* 0x000fe200078e020b */
[----:B---3--:R-:W-:Y:S01]  /*5400*/  ISETP.NE.U32.AND P0, PT, R30, RZ, PT ;  /* 0x000000ff1e00720c */ /* 0x008fe20003f05070 */
[----:B------:R-:W-:Y:S01]  /*5410*/  FMUL R10, R10, UR6 ;  /* 0x000000060a0a7c20 */ /* 0x000fe20008400000 */
[----:B------:R-:W-:Y:S02]  /*5420*/  IMAD.MOV.U32 R11, RZ, RZ, -0x1 ;  /* 0xffffffffff0b7424 */ /* 0x000fe400078e00ff */
[----:B------:R-:W-:Y:S01]  /*5430*/  ISETP.NE.AND.EX P0, PT, R31, RZ, PT, P0 ;  /* 0x000000ff1f00720c */ /* 0x000fe20003f05300 */
[----:B------:R3:W4:Y:S01]  /*5440*/  F2I.U32.TRUNC.NTZ R19, R10 ;  /* 0x0000000a00137305 */ /* 0x000722000020f000 */
[----:B------:R-:W3:Y:S01]  /*5450*/  LDC R21, c[0x0][0x148] ;  /* 0x00005200ff157b82 */ /* 0x000ee20000000800 */
[----:B0-----:R-:W-:-:S02]  /*5460*/  SHF.R.U64 R18, R8, R14, R9 ;  /* 0x0000000e08127219 */ /* 0x001fc40000001209 */
[----:B------:R-:W-:-:S05]  /*5470*/  SHF.R.U32.HI R9, RZ, R14, R9 ;  /* 0x0000000eff097219 */ /* 0x000fca0000011609 */
[----:B------:R-:W0:Y:S01]  /*5480*/  LDC R22, c[0x0][0x600] ;  /* 0x00018000ff167b82 */ /* 0x000e220000000800 */
[-CC-:B-1----:R-:W-:Y:S02]  /*5490*/  SHF.R.U64 R16, R18, R26.reuse, R9.reuse ;  /* 0x0000001a12107219 */ /* 0x182fe40000001209 */
[----:B------:R-:W-:-:S05]  /*54a0*/  SHF.R.U32.HI R9, RZ, R26, R9 ;  /* 0x0000001aff097219 */ /* 0x000fca0000011609 */
[----:B------:R-:W1:Y:S01]  /*54b0*/  LDC R27, c[0x0][0x648] ;  /* 0x00019200ff1b7b82 */ /* 0x000e620000000800 */
[-CC-:B--2---:R-:W-:Y:S02]  /*54c0*/  SHF.R.U64 R20, R16, R28.reuse, R9.reuse ;  /* 0x0000001c10147219 */ /* 0x184fe40000001209 */
[-C--:B------:R-:W-:Y:S02]  /*54d0*/  SHF.L.U32 R11, R11, R28.reuse, RZ ;  /* 0x0000001c0b0b7219 */ /* 0x080fe400000006ff */
[-C--:B------:R-:W-:Y:S01]  /*54e0*/  SHF.R.U32.HI R9, RZ, R28.reuse, R9 ;  /* 0x0000001cff097219 */ /* 0x080fe20000011609 */
[----:B------:R-:W-:Y:S01]  /*54f0*/  IMAD.MOV.U32 R8, RZ, RZ, R20 ;  /* 0x000000ffff087224 */ /* 0x000fe200078e0014 */
[----:B------:R-:W-:Y:S01]  /*5500*/  SHF.L.U32 R26, R13, R28, RZ ;  /* 0x0000001c0d1a7219 */ /* 0x000fe200000006ff */
[----:B------:R-:W2:Y:S01]  /*5510*/  LDC R29, c[0x0][0x638] ;  /* 0x00018e00ff1d7b82 */ /* 0x000ea20000000800 */
[----:B------:R-:W-:-:S07]  /*5520*/  LOP3.LUT R25, RZ, R11, RZ, 0x33, !PT ;  /* 0x0000000bff197212 */ /* 0x000fce00078e33ff */
[----:B------:R-:W0:Y:S01]  /*5530*/  LDC R32, c[0x0][0x610] ;  /* 0x00018400ff207b82 */ /* 0x000e220000000800 */
[----:B----4-:R-:W-:Y:S05]  /*5540*/  @!P0 BRA `(.L_x_107) ;  /* 0x0000000000288947 */ /* 0x010fea0003800000 */
[----:B------:R-:W4:Y:S02]  /*5550*/  LDC R13, c[0x0][0x64c] ;  /* 0x00019300ff0d7b82 */ /* 0x000f240000000800 */
[----:B----4-:R-:W-:-:S05]  /*5560*/  IADD3 R13, P0, R20, R13, RZ ;  /* 0x0000000d140d7210 */ /* 0x010fca0007f1e0ff */
[----:B------:R-:W-:-:S04]  /*5570*/  IMAD.X R17, RZ, RZ, R9, P0 ;  /* 0x000000ffff117224 */ /* 0x000fc800000e0609 */
[----:B------:R-:W-:-:S04]  /*5580*/  IMAD.WIDE.U32 R8, R17, R30, RZ ;  /* 0x0000001e11087225 */ /* 0x000fc800078e00ff */
[----:B---3--:R-:W-:-:S04]  /*5590*/  IMAD.WIDE.U32 R10, P0, R13, R31, R8 ;  /* 0x0000001f0d0a7225 */ /* 0x008fc80007800008 */
[----:B------:R-:W-:-:S04]  /*55a0*/  IMAD.WIDE.U32 R8, R13, R30, RZ ;  /* 0x0000001e0d087225 */ /* 0x000fc800078e00ff */
[----:B------:R-:W-:Y:S01]  /*55b0*/  IMAD.X R15, RZ, RZ, RZ, P0 ;  /* 0x000000ffff0f7224 */ /* 0x000fe200000e06ff */
[----:B------:R-:W-:Y:S01]  /*55c0*/  IADD3 RZ, P0, R9, R10, RZ ;  /* 0x0000000a09ff7210 */ /* 0x000fe20007f1e0ff */
[----:B------:R-:W-:-:S04]  /*55d0*/  IMAD.MOV.U32 R14, RZ, RZ, R11 ;  /* 0x000000ffff0e7224 */ /* 0x000fc800078e000b */
[----:B------:R-:W-:-:S08]  /*55e0*/  IMAD.WIDE.U32.X R8, R17, R31, R14, P0 ;  /* 0x0000001f11087225 */ /* 0x000fd000000e040e */
.L_x_107:
[----:B-1----:R-:W-:Y:S01]  /*55f0*/  SHF.R.U64 R8, R8, R27, R9 ;  /* 0x0000001b08087219 */ /* 0x002fe20000001209 */
[----:B0-----:R-:W-:Y:S01]  /*5600*/  VIADD R13, R22, 0xffffffff ;  /* 0xffffffff160d7836 */ /* 0x001fe20000000000 */
[----:B------:R-:W-:Y:S01]  /*5610*/  LOP3.LUT R11, R16, R25, RZ, 0xc0, !PT ;  /* 0x00000019100b7212 */ /* 0x000fe200078ec0ff */
[----:B------:R-:W-:Y:S02]  /*5620*/  IMAD.MOV R19, RZ, RZ, -R19 ;  /* 0x000000ffff137224 */ /* 0x000fe400078e0a13 */
[----:B------:R-:W-:Y:S02]  /*5630*/  IMAD.MOV R9, RZ, RZ, -R8 ;  /* 0x000000ffff097224 */ /* 0x000fe400078e0a08 */
[----:B------:R-:W-:Y:S01]  /*5640*/  IMAD R26, R26, R8, R11 ;  /* 0x000000081a1a7224 */ /* 0x000fe200078e020b */
[----:B------:R-:W-:Y:S01]  /*5650*/  LOP3.LUT R11, R18, R13, RZ, 0xc0, !PT ;  /* 0x0000000d120b7212 */ /* 0x000fe200078ec0ff */
[----:B---3--:R-:W-:Y:S02]  /*5660*/  @P4 IMAD R23, R21, R19, R24 ;  /* 0x0000001315174224 */ /* 0x008fe400078e0218 */
[----:B--2---:R-:W-:-:S02]  /*5670*/  IMAD R8, R9, R29, R20 ;  /* 0x0000001d09087224 */ /* 0x004fc400078e0214 */
[----:B------:R-:W-:Y:S02]  /*5680*/  IMAD R26, R26, R32, R23 ;  /* 0x000000201a1a7224 */ /* 0x000fe400078e0217 */
[----:B------:R-:W-:Y:S02]  /*5690*/  IMAD R9, R8, R22, R11 ;  /* 0x0000001608097224 */ /* 0x000fe400078e020b */
[----:B------:R-:W-:-:S03]  /*56a0*/  IMAD.MOV.U32 R10, RZ, RZ, 0x1 ;  /* 0x00000001ff0a7424 */ /* 0x000fc600078e00ff */
[----:B------:R-:W-:Y:S02]  /*56b0*/  SEL R15, R9, R26, !P4 ;  /* 0x0000001a090f7207 */ /* 0x000fe40006000000 */
[----:B------:R-:W-:Y:S02]  /*56c0*/  PRMT R8, R10, 0x7610, R8 ;  /* 0x000076100a087816 */ /* 0x000fe40000000008 */
[----:B------:R-:W-:-:S07]  /*56d0*/  SEL R26, R26, R9, !P4 ;  /* 0x000000091a1a7207 */ /* 0x000fce0006000000 */
.L_x_105:
[----:B------:R-:W-:Y:S01]  /*56e0*/  LOP3.LUT P0, RZ, R8, 0xff, RZ, 0xc0, !PT ;  /* 0x000000ff08ff7812 */ /* 0x000fe2000780c0ff */
[----:B------:R-:W-:-:S12]  /*56f0*/  IMAD.MOV.U32 R71, RZ, RZ, R26 ;  /* 0x000000ffff477224 */ /* 0x000fd800078e001a */
[----:B------:R-:W-:Y:S05]  /*5700*/  @P0 BRA `(.L_x_108) ;  /* 0xffffffbc00300947 */ /* 0x000fea000383ffff */
[----:B------:R-:W-:Y:S05]  /*5710*/  EXIT ;  /* 0x000000000000794d */ /* 0x000fea0003800000 */
.L_x_8:
[----:B0-----:R-:W-:Y:S01]  /*5720*/  ULDC.64 UR4, c[0x0][0x650] ;  /* 0x0001940000047ab9 */ /* 0x001fe20000000a00 */
        /* <DEDUP_REMOVED lines=25> */
.L_x_110:
[----:B------:R-:W0:Y:S01]  /*58c0*/  LDC.64 R28, c[0x0][0x640] ;  /* 0x00019000ff1c7b82 */ /* 0x000e220000000a00 */
[-CC-:B------:R-:W-:Y:S01]  /*58d0*/  SHF.R.U64 R21, R16, R6.reuse, R17.reuse ;  /* 0x0000000610157219 */ /* 0x180fe20000001211 */
[----:B------:R-:W-:Y:S01]  /*58e0*/  IMAD.MOV.U32 R31, RZ, RZ, 0x1 ;  /* 0x00000001ff1f7424 */ /* 0x000fe200078e00ff */
[----:B------:R-:W-:Y:S02]  /*58f0*/  SHF.R.U32.HI R3, RZ, R6, R17 ;  /* 0x00000006ff037219 */ /* 0x000fe40000011611 */
[----:B------:R-:W-:-:S03]  /*5900*/  IADD3 R15, P0, RZ, -R21, RZ ;  /* 0x80000015ff0f7210 */ /* 0x000fc60007f1e0ff */
[----:B------:R-:W1:Y:S02]  /*5910*/  LDC R14, c[0x0][0x618] ;  /* 0x00018600ff0e7b82 */ /* 0x000e640000000800 */
[----:B------:R-:W-:Y:S02]  /*5920*/  IMAD.X R3, RZ, RZ, ~R3, P0 ;  /* 0x000000ffff037224 */ /* 0x000fe400000e0e03 */
[----:B------:R-:W-:-:S04]  /*5930*/  IMAD.WIDE.U32 R12, R15, R22, R4 ;  /* 0x000000160f0c7225 */ /* 0x000fc800078e0004 */
[----:B------:R-:W2:Y:S01]  /*5940*/  LDC R16, c[0x0][0x608] ;  /* 0x00018200ff107b82 */ /* 0x000ea20000000800 */
[----:B------:R-:W-:-:S04]  /*5950*/  IMAD R6, R3, R22, RZ ;  /* 0x0000001603067224 */ /* 0x000fc800078e02ff */
[----:B------:R-:W-:-:S03]  /*5960*/  IMAD R3, R15, R23, R6 ;  /* 0x000000170f037224 */ /* 0x000fc600078e0206 */
[----:B------:R-:W3:Y:S01]  /*5970*/  LDC R26, c[0x0][0x658] ;  /* 0x00019600ff1a7b82 */ /* 0x000ee20000000800 */
[----:B------:R-:W-:Y:S01]  /*5980*/  IMAD.IADD R3, R13, 0x1, R3 ;  /* 0x000000010d037824 */ /* 0x000fe200078e0203 */
[----:B0-----:R-:W-:Y:S01]  /*5990*/  ISETP.NE.U32.AND P0, PT, R28, RZ, PT ;  /* 0x000000ff1c00720c */ /* 0x001fe20003f05070 */
[----:B------:R-:W-:-:S03]  /*59a0*/  IMAD.MOV.U32 R13, RZ, RZ, -0x1 ;  /* 0xffffffffff0d7424 */ /* 0x000fc600078e00ff */
        /* <DEDUP_REMOVED lines=25> */
.L_x_111:
[----:B-1----:R-:W-:Y:S01]  /*5b40*/  SHF.R.U64 R6, R12, R25, R13 ;  /* 0x000000190c067219 */ /* 0x002fe2000000120d */
[----:B0-----:R-:W-:Y:S01]  /*5b50*/  VIADD R13, R24, 0xffffffff ;  /* 0xffffffff180d7836 */ /* 0x001fe20000000000 */
[----:B------:R-:W-:Y:S01]  /*5b60*/  SHF.L.U32 R9, R31, R26, RZ ;  /* 0x0000001a1f097219 */ /* 0x000fe200000006ff */
[----:B------:R-:W-:Y:S01]  /*5b70*/  @P4 IMAD R10, R11, R20, R8 ;  /* 0x000000140b0a4224 */ /* 0x000fe200078e0208 */
[----:B------:R-:W-:Y:S01]  /*5b80*/  LOP3.LUT R3, R22, R33, RZ, 0xc0, !PT ;  /* 0x0000002116037212 */ /* 0x000fe200078ec0ff */
[----:B------:R-:W-:Y:S01]  /*5b90*/  IMAD.MOV R12, RZ, RZ, -R6 ;  /* 0x000000ffff0c7224 */ /* 0x000fe200078e0a06 */
[----:B------:R-:W-:Y:S01]  /*5ba0*/  LOP3.LUT R18, R18, R13, RZ, 0xc0, !PT ;  /* 0x0000000d12127212 */ /* 0x000fe200078ec0ff */
[----:B------:R-:W-:Y:S02]  /*5bb0*/  IMAD.MOV.U32 R8, RZ, RZ, 0x1 ;  /* 0x00000001ff087424 */ /* 0x000fe400078e00ff */
[----:B------:R-:W-:Y:S02]  /*5bc0*/  IMAD R9, R9, R6, R3 ;  /* 0x0000000609097224 */ /* 0x000fe400078e0203 */
[----:B--2---:R-:W-:-:S02]  /*5bd0*/  IMAD R3, R12, R27, R23 ;  /* 0x0000001b0c037224 */ /* 0x004fc400078e0217 */
[----:B---3--:R-:W-:Y:S02]  /*5be0*/  IMAD R6, R9, R30, R10 ;  /* 0x0000001e09067224 */ /* 0x008fe400078e020a */
[----:B------:R-:W-:Y:S01]  /*5bf0*/  IMAD R9, R3, R24, R18 ;  /* 0x0000001803097224 */ /* 0x000fe200078e0212 */
[----:B------:R-:W-:Y:S01]  /*5c00*/  PRMT R3, R8, 0x7610, R3 ;  /* 0x0000761008037816 */ /* 0x000fe20000000003 */
[----:B------:R-:W-:-:S03]  /*5c10*/  IMAD.MOV.U32 R16, RZ, RZ, R21 ;  /* 0x000000ffff107224 */ /* 0x000fc600078e0015 */
[----:B------:R-:W-:Y:S02]  /*5c20*/  SEL R13, R9, R6, !P4 ;  /* 0x00000006090d7207 */ /* 0x000fe40006000000 */
[----:B------:R-:W-:-:S07]  /*5c30*/  SEL R6, R6, R9, !P4 ;  /* 0x0000000906067207 */ /* 0x000fce0006000000 */
.L_x_109:
[----:B------:R-:W-:-:S08]  /*5c40*/  NOP ;  /* 0x0000000000007918 */ /* 0x000fd00000000000 */
[----:B------:R-:W0:-:S00]  /*5c50*/  USETMAXREG.DEALLOC.CTAPOOL 0x28 ;  /* 0x00000028000079c8 */ /* 0x000e0000080e0500 */
[----:B0-----:R-:W-:-:S13]  /*5c60*/  ISETP.NE.AND P0, PT, R7, RZ, PT ;  /* 0x000000ff0700720c */ /* 0x001fda0003f05270 */
[----:B------:R-:W-:Y:S05]  /*5c70*/  @P0 EXIT ;  /* 0x000000000000094d */ /* 0x000fea0003800000 */
[----:B------:R-:W-:Y:S01]  /*5c80*/  LOP3.LUT P0, RZ, R3, 0xff, RZ, 0xc0, !PT ;  /* 0x000000ff03ff7812 */ /* 0x000fe2000780c0ff */
[----:B------:R-:W-:Y:S02]  /*5c90*/  IMAD.MOV.U32 R3, RZ, RZ, 0x1 ;  /* 0x00000001ff037424 */ /* 0x000fe400078e00ff */
[----:B------:R-:W-:-:S10]  /*5ca0*/  IMAD.MOV.U32 R12, RZ, RZ, RZ ;  /* 0x000000ffff0c7224 */ /* 0x000fd400078e00ff */
[----:B------:R-:W-:Y:S05]  /*5cb0*/  @!P0 BRA `(.L_x_112) ;  /* 0x0000000c00888947 */ /* 0x000fea0003800000 */
[----:B------:R-:W0:Y:S01]  /*5cc0*/  LDC R3, c[0x0][0x28c] ;  /* 0x0000a300ff037b82 */ /* 0x000e220000000800 */
[----:B------:R-:W-:Y:S01]  /*5cd0*/  ULDC UR5, c[0x0][0x658] ;  /* 0x0001960000057ab9 */ /* 0x000fe20000000800 */
[----:B------:R-:W-:Y:S01]  /*5ce0*/  UMOV UR11, 0xffffffff ;  /* 0xffffffff000b7882 */ /* 0x000fe20000000000 */
[----:B------:R-:W-:Y:S01]  /*5cf0*/  UMOV UR17, 0x1 ;  /* 0x0000000100117882 */ /* 0x000fe20000000000 */
[----:B------:R-:W-:Y:S01]  /*5d00*/  USHF.L.U32 UR11, UR11, UR5, URZ ;  /* 0x000000050b0b7299 */ /* 0x000fe2000800063f */
[----:B------:R-:W-:Y:S01]  /*5d10*/  BSSY B0, `(.L_x_112) ;  /* 0x00000dc000007945 */ /* 0x000fe20003800000 */
[----:B------:R-:W-:Y:S01]  /*5d20*/  ULDC UR9, c[0x0][0xc] ;  /* 0x0000030000097ab9 */ /* 0x000fe20000000800 */
[----:B------:R-:W-:Y:S01]  /*5d30*/  ULDC UR16, c[0x0][0x10] ;  /* 0x0000040000107ab9 */ /* 0x000fe20000000800 */
[----:B------:R-:W1:Y:S01]  /*5d40*/  S2UR UR8, SR_CgaCtaId ;  /* 0x00000000000879c3 */ /* 0x000e620000008800 */
[----:B------:R-:W-:Y:S01]  /*5d50*/  ULOP3.LUT UR13, URZ, UR11, URZ, 0x33, !UPT ;  /* 0x0000000b3f0d7292 */ /* 0x000fe2000f8e333f */
[----:B------:R-:W-:Y:S01]  /*5d60*/  IMAD.MOV.U32 R14, RZ, RZ, 0x1 ;  /* 0x00000001ff0e7424 */ /* 0x000fe200078e00ff */
[----:B------:R-:W-:Y:S01]  /*5d70*/  LOP3.LUT R15, R2, 0x2, RZ, 0xfc, !PT ;  /* 0x00000002020f7812 */ /* 0x000fe200078efcff */
[----:B------:R-:W-:Y:S01]  /*5d80*/  IMAD.MOV.U32 R12, RZ, RZ, RZ ;  /* 0x000000ffff0c7224 */ /* 0x000fe200078e00ff */
[----:B------:R-:W-:Y:S01]  /*5d90*/  ULDC UR4, c[0x0][0x600] ;  /* 0x0001800000047ab9 */ /* 0x000fe20000000800 */
[----:B------:R-:W-:Y:S01]  /*5da0*/  UMOV UR20, 0x11 ;  /* 0x0000001100147882 */ /* 0x000fe20000000000 */
[----:B------:R-:W-:-:S02]  /*5db0*/  UIADD3 UR4, UR4, -0x1, URZ ;  /* 0xffffffff04047890 */ /* 0x000fc4000fffe03f */
[----:B------:R-:W-:Y:S01]  /*5dc0*/  USHF.L.U32 UR5, UR17, UR5, URZ ;  /* 0x0000000511057299 */ /* 0x000fe2000800063f */
[----:B------:R-:W-:Y:S01]  /*5dd0*/  ULDC.64 UR28, c[0x0][0x198] ;  /* 0x00006600001c7ab9 */ /* 0x000fe20000000a00 */
[----:B0-----:R-:W-:-:S05]  /*5de0*/  VIADD R3, R3, 0x3f ;  /* 0x0000003f03037836 */ /* 0x001fca0000000000 */
[----:B------:R-:W-:Y:S01]  /*5df0*/  SHF.R.S32.HI R8, RZ, 0x1f, R3 ;  /* 0x0000001fff087819 */ /* 0x000fe20000011403 */
[----:B-1----:R-:W-:-:S03]  /*5e00*/  USHF.R.U32.HI UR27, URZ, 0x2, UR8 ;  /* 0x000000023f1b7899 */ /* 0x002fc60008011608 */
[----:B------:R-:W-:Y:S01]  /*5e10*/  LEA.HI R8, R8, R3, RZ, 0x6 ;  /* 0x0000000308087211 */ /* 0x000fe200078f30ff */
[----:B------:R-:W-:Y:S01]  /*5e20*/  ULOP3.LUT UR10, UR8, 0x3, URZ, 0xc0, !UPT ;  /* 0x00000003080a7892 */ /* 0x000fe2000f8ec03f */
[----:B------:R-:W-:Y:S01]  /*5e30*/  IMAD.MOV.U32 R3, RZ, RZ, 0x1 ;  /* 0x00000001ff037424 */ /* 0x000fe200078e00ff */
[----:B------:R-:W-:Y:S01]  /*5e40*/  USHF.L.U32 UR6, UR8, 0x4, URZ ;  /* 0x0000000408067899 */ /* 0x000fe2000800063f */
[----:B------:R-:W-:Y:S01]  /*5e50*/  SHF.R.S32.HI R11, RZ, 0x6, R8 ;  /* 0x00000006ff0b7819 */ /* 0x000fe20000011408 */
[----:B------:R-:W-:Y:S02]  /*5e60*/  USHF.L.U32 UR7, UR8, 0xa, URZ ;  /* 0x0000000a08077899 */ /* 0x000fe4000800063f */
[----:B------:R-:W-:Y:S02]  /*5e70*/  ULOP3.LUT UR8, UR8, 0xfffffffc, URZ, 0xc0, !UPT ;  /* 0xfffffffc08087892 */ /* 0x000fe4000f8ec03f */
[----:B------:R-:W-:Y:S01]  /*5e80*/  UISETP.GT.U32.AND UP0, UPT, UR10, 0xffff, UPT ;  /* 0x0000ffff0a00788c */ /* 0x000fe2000bf04070 */
[----:B------:R-:W-:Y:S01]  /*5e90*/  VIADD R10, R11, 0x1 ;  /* 0x000000010b0a7836 */ /* 0x000fe20000000000 */
[----:B------:R-:W-:-:S02]  /*5ea0*/  ULOP3.LUT UR12, UR8, 0x1, URZ, 0xfc, !UPT ;  /* 0x00000001080c7892 */ /* 0x000fc4000f8efc3f */
[----:B------:R-:W-:Y:S02]  /*5eb0*/  ULOP3.LUT UR14, UR8, 0x2, URZ, 0xfc, !UPT ;  /* 0x00000002080e7892 */ /* 0x000fe4000f8efc3f */
[----:B------:R-:W-:Y:S02]  /*5ec0*/  USHF.L.U32 UR11, UR17, UR8, URZ ;  /* 0x00000008110b7299 */ /* 0x000fe4000800063f */
[----:B------:R-:W-:Y:S02]  /*5ed0*/  ULOP3.LUT UR15, UR8, 0x3, URZ, 0xfc, !UPT ;  /* 0x00000003080f7892 */ /* 0x000fe4000f8efc3f */
[----:B------:R-:W-:Y:S02]  /*5ee0*/  UIMAD.WIDE.U32 UR8, UR9, UR16, URZ ;  /* 0x00000010090872a5 */ /* 0x000fe4000f8e003f */
[----:B------:R-:W-:Y:S02]  /*5ef0*/  USHF.L.U32 UR12, UR17, UR12, URZ ;  /* 0x0000000c110c7299 */ /* 0x000fe4000800063f */
[----:B------:R-:W-:-:S02]  /*5f00*/  USHF.L.U32 UR14, UR17, UR14, URZ ;  /* 0x0000000e110e7299 */ /* 0x000fc4000800063f */
[----:B------:R-:W-:Y:S01]  /*5f10*/  USEL UR10, UR10, 0xffff, !UP0 ;  /* 0x0000ffff0a0a7887 */ /* 0x000fe2000c000000 */
[----:B------:R-:W-:Y:S01]  /*5f20*/  ULDC UR16, c[0x0][0x14] ;  /* 0x0000050000107ab9 */ /* 0x000fe20000000800 */
[----:B------:R-:W-:Y:S02]  /*5f30*/  USHF.L.U32 UR15, UR17, UR15, URZ ;  /* 0x0000000f110f7299 */ /* 0x000fe4000800063f */
[----:B------:R-:W-:Y:S02]  /*5f40*/  UIMAD.WIDE.U32 UR22, UR8, UR16, URZ ;  /* 0x00000010081672a5 */ /* 0x000fe4000f8e003f */
[----:B------:R-:W-:Y:S02]  /*5f50*/  UIMAD UR8, UR9, UR16, URZ ;  /* 0x00000010090872a4 */ /* 0x000fe4000f8e023f */
[----:B------:R-:W-:Y:S02]  /*5f60*/  ULOP3.LUT UR11, UR14, UR11, UR12, 0xfe, !UPT ;  /* 0x0000000b0e0b7292 */ /* 0x000fe4000f8efe0c */
[----:B------:R-:W-:-:S02]  /*5f70*/  ULOP3.LUT UR10, UR10, 0xffff, URZ, 0xc0, !UPT ;  /* 0x0000ffff0a0a7892 */ /* 0x000fc4000f8ec03f */
[----:B------:R-:W-:Y:S02]  /*5f80*/  ULOP3.LUT UR6, UR6, 0x30, URZ, 0xc0, !UPT ;  /* 0x0000003006067892 */ /* 0x000fe4000f8ec03f */
[----:B------:R-:W-:Y:S02]  /*5f90*/  ULOP3.LUT UR7, UR7, 0xc00, URZ, 0xc0, !UPT ;  /* 0x00000c0007077892 */ /* 0x000fe4000f8ec03f */
[----:B------:R-:W-:Y:S02]  /*5fa0*/  UIADD3 UR14, UR23, UR8, URZ ;  /* 0x00000008170e7290 */ /* 0x000fe4000fffe03f */
[----:B------:R-:W-:Y:S02]  /*5fb0*/  ULOP3.LUT UR15, UR11, UR15, URZ, 0xfc, !UPT ;  /* 0x0000000f0b0f7292 */ /* 0x000fe4000f8efc3f */
[----:B------:R-:W-:-:S12]  /*5fc0*/  USHF.L.U32 UR20, UR20, UR10, URZ ;  /* 0x0000000a14147299 */ /* 0x000fd8000800063f */
.L_x_123:
[----:B------:R-:W-:-:S03]  /*5fd0*/  UMOV UR8, 0xffffffff ;  /* 0xffffffff00087882 */ /* 0x000fc60000000000 */
[----:B------:R-:W-:Y:S05]  /*5fe0*/  BRA.DIV UR8, `(.L_x_113) ;  /* 0x0000001608a47947 */ /* 0x000fea000b800000 */
[----:B------:R-:W-:-:S13]  /*5ff0*/  ELECT P0, URZ, PT ;  /* 0x00000000003f782f */ /* 0x000fda0003800000 */
.L_x_148:
[----:B------:R-:W0:Y:S01]  /*6000*/  LDC R7, c[0x0][0x28c] ;  /* 0x0000a300ff077b82 */ /* 0x000e220000000800 */
[----:B------:R-:W-:Y:S01]  /*6010*/  BSSY B1, `(.L_x_114) ;  /* 0x000003b000017945 */ /* 0x000fe20003800000 */
[----:B0-----:R-:W-:-:S13]  /*6020*/  ISETP.LT.OR P0, PT, R7, 0x1, !P0 ;  /* 0x000000010700780c */ /* 0x001fda0004701670 */
[----:B------:R-:W-:Y:S05]  /*6030*/  @P0 BRA `(.L_x_115) ;  /* 0x0000000000e00947 */ /* 0x000fea0003800000 */
[----:B------:R-:W-:Y:S01]  /*6040*/  LEA R9, R6, UR27, 0x1 ;  /* 0x0000001b06097c11 */ /* 0x000fe2000f8e08ff */
[----:B------:R-:W-:Y:S01]  /*6050*/  IMAD.MOV.U32 R21, RZ, RZ, RZ ;  /* 0x000000ffff157224 */ /* 0x000fe200078e00ff */
[----:B------:R-:W-:Y:S01]  /*6060*/  LEA R17, R13, UR6, 0x6 ;  /* 0x000000060d117c11 */ /* 0x000fe2000f8e30ff */
[----:B------:R-:W-:Y:S02]  /*6070*/  IMAD.MOV.U32 R6, RZ, RZ, R10 ;  /* 0x000000ffff067224 */ /* 0x000fe400078e000a */
[----:B------:R-:W-:Y:S02]  /*6080*/  IMAD.MOV.U32 R7, RZ, RZ, R3 ;  /* 0x000000ffff077224 */ /* 0x000fe400078e0003 */
[----:B------:R-:W-:Y:S02]  /*6090*/  IMAD.MOV.U32 R8, RZ, RZ, R12 ;  /* 0x000000ffff087224 */ /* 0x000fe400078e000c */
[----:B------:R-:W-:-:S07]  /*60a0*/  IMAD.SHL.U32 R19, R9, 0x40, RZ ;  /* 0x0000004009137824 */ /* 0x000fce00078e00ff */
.L_x_118:
[----:B------:R-:W0:Y:S01]  /*60b0*/  S2R R18, SR_CgaCtaId ;  /* 0x0000000000127919 */ /* 0x000e220000008800 */
[----:B------:R-:W-:Y:S02]  /*60c0*/  MOV R9, 0x400 ;  /* 0x0000040000097802 */ /* 0x000fe40000000f00 */
[----:B------:R-:W-:-:S13]  /*60d0*/  LOP3.LUT P1, RZ, R0, 0x7f, RZ, 0xc0, !PT ;  /* 0x0000007f00ff7812 */ /* 0x000fda000782c0ff */
[----:B------:R-:W1:Y:S01]  /*60e0*/  @!P1 LDC R13, c[0x0][0x500] ;  /* 0x00014000ff0d9b82 */ /* 0x000e620000000800 */
[----:B0-----:R-:W-:Y:S02]  /*60f0*/  LEA R20, R18, R9, 0x18 ;  /* 0x0000000912147211 */ /* 0x001fe400078ec0ff */
[----:B------:R-:W-:-:S03]  /*6100*/  SHF.L.U32 R9, R7, 0x1f, RZ ;  /* 0x0000001f07097819 */ /* 0x000fc600000006ff */
[----:B------:R-:W-:-:S04]  /*6110*/  IMAD R18, R8, 0x8, R20 ;  /* 0x0000000808127824 */ /* 0x000fc800078e0214 */
[----:B------:R-:W0:Y:S02]  /*6120*/  SYNCS.PHASECHK.TRANS64.TRYWAIT P0, [R18+URZ+0x90], R9 ;  /* 0x00009009120075a7 */ /* 0x000e24000800017f */
[----:B01----:R-:W-:Y:S05]  /*6130*/  @!P0 BRA `(.L_x_116) ;  /* 0x0000001400708947 */ /* 0x003fea0003800000 */
.L_x_149:
[----:B0-----:R-:W-:Y:S01]  /*6140*/  PRMT R9, R15, 0x9910, RZ ;  /* 0x000099100f097816 */ /* 0x001fe200000000ff */
[----:B------:R0:W-:Y:S03]  /*6150*/  @!P1 SYNCS.ARRIVE.TRANS64 RZ, [R18+URZ], R13 ;  /* 0x0000000d12ff99a7 */ /* 0x0001e6000800003f */
[----:B------:R-:W-:-:S13]  /*6160*/  ISETP.NE.AND P0, PT, R9, 0x2, PT ;  /* 0x000000020900780c */ /* 0x000fda0003f05270 */
[----:B0-----:R-:W-:Y:S05]  /*6170*/  @P0 BRA `(.L_x_117) ;  /* 0x0000000000040947 */ /* 0x001fea0003800000 */
[----:B------:R-:W-:Y:S01]  /*6180*/  BPT.TRAP 0x1 ;  /* 0x000000040000795c */ /* 0x000fe20000300000 */
.L_x_117:
[----:B------:R-:W-:Y:S01]  /*6190*/  LEA R9, R8, UR27, 0x1 ;  /* 0x0000001b08097c11 */ /* 0x000fe2000f8e08ff */
[----:B------:R-:W-:Y:S01]  /*61a0*/  VIADD R6, R6, 0xffffffff ;  /* 0xffffffff06067836 */ /* 0x000fe20000000000 */
[----:B------:R-:W-:Y:S01]  /*61b0*/  R2UR UR11, R8 ;  /* 0x00000000080b72ca */ /* 0x000fe200000e0000 */
[----:B------:R-:W-:Y:S01]  /*61c0*/  UIADD3 UR16, UP0, UR28, 0xf0, URZ ;  /* 0x000000f01c107890 */ /* 0x000fe2000ff1e03f */
[----:B------:R-:W-:Y:S01]  /*61d0*/  R2UR UR24, R20 ;  /* 0x00000000141872ca */ /* 0x000fe200000e0000 */
[----:B------:R-:W-:Y:S01]  /*61e0*/  IMAD.U32 R9, R9, 0x1000, R20 ;  /* 0x0000100009097824 */ /* 0x000fe200078e0014 */
[----:B------:R-:W-:Y:S01]  /*61f0*/  R2UR UR25, R19 ;  /* 0x00000000131972ca */ /* 0x000fe200000e0000 */
[----:B------:R-:W-:Y:S01]  /*6200*/  UIADD3 UR32, UP1, UR28, 0x1f0, URZ ;  /* 0x000001f01c207890 */ /* 0x000fe2000ff3e03f */
[----:B------:R-:W-:Y:S01]  /*6210*/  R2UR UR9, R18 ;  /* 0x00000000120972ca */ /* 0x000fe200000e0000 */
[----:B------:R-:W-:Y:S01]  /*6220*/  UIADD3.X UR17, URZ, UR29, URZ, UP0, !UPT ;  /* 0x0000001d3f117290 */ /* 0x000fe200087fe43f */
[----:B------:R-:W-:Y:S01]  /*6230*/  R2UR UR8, R9 ;  /* 0x00000000090872ca */ /* 0x000fe200000e0000 */
[----:B------:R-:W-:Y:S01]  /*6240*/  UPRMT UR21, URZ, 0x5410, UR20 ;  /* 0x000054103f157896 */ /* 0x000fe20008000014 */
[----:B------:R-:W-:Y:S01]  /*6250*/  R2UR UR10, R21 ;  /* 0x00000000150a72ca */ /* 0x000fe200000e0000 */
[----:B------:R-:W-:Y:S01]  /*6260*/  VIADD R8, R8, 0x1 ;  /* 0x0000000108087836 */ /* 0x000fe20000000000 */
[----:B------:R-:W-:Y:S01]  /*6270*/  R2UR UR12, R16 ;  /* 0x00000000100c72ca */ /* 0x000fe200000e0000 */
[----:B------:R-:W-:Y:S01]  /*6280*/  ULEA UR11, UR11, UR7, 0xc ;  /* 0x000000070b0b7291 */ /* 0x000fe2000f8e603f */
[----:B------:R-:W-:Y:S01]  /*6290*/  R2UR UR26, R17 ;  /* 0x00000000111a72ca */ /* 0x000fe200000e0000 */
[----:B------:R-:W-:Y:S01]  /*62a0*/  UPRMT UR30, URZ, 0x5410, UR15 ;  /* 0x000054103f1e7896 */ /* 0x000fe2000800000f */
[----:B------:R-:W-:Y:S01]  /*62b0*/  ISETP.GT.AND P1, PT, R6, 0x1, PT ;  /* 0x000000010600780c */ /* 0x000fe20003f24270 */
[----:B------:R-:W-:Y:S01]  /*62c0*/  UIADD3 UR24, UR24, 0x24200, UR11 ;  /* 0x0002420018187890 */ /* 0x000fe2000fffe00b */
[----:B------:R-:W-:Y:S01]  /*62d0*/  ISETP.NE.AND P0, PT, R8, 0x12, PT ;  /* 0x000000120800780c */ /* 0x000fe20003f05270 */
[----:B------:R-:W-:Y:S01]  /*62e0*/  UIADD3.X UR33, URZ, UR29, URZ, UP1, !UPT ;  /* 0x0000001d3f217290 */ /* 0x000fe20008ffe43f */
[----:B------:R-:W-:Y:S01]  /*62f0*/  VIADD R21, R21, 0x40 ;  /* 0x0000004015157836 */ /* 0x000fe20000000000 */
[----:B------:R-:W-:Y:S01]  /*6300*/  UIADD3 UR8, UR8, 0x200, URZ ;  /* 0x0000020008087890 */ /* 0x000fe2000fffe03f */
[----:B------:R-:W-:Y:S01]  /*6310*/  SEL R18, RZ, 0x1, P0 ;  /* 0x00000001ff127807 */ /* 0x000fe20000000000 */
[----:B------:R-:W-:Y:S01]  /*6320*/  UMOV UR18, 0x0 ;  /* 0x0000000000127882 */ /* 0x000fe20000000000 */
[----:B------:R-:W-:Y:S01]  /*6330*/  UMOV UR19, 0x10000000 ;  /* 0x1000000000137882 */ /* 0x000fe20000000000 */
[----:B------:R-:W-:Y:S01]  /*6340*/  UMOV UR11, UR25 ;  /* 0x00000019000b7c82 */ /* 0x000fe20008000000 */
[----:B------:R-:W-:-:S02]  /*6350*/  LOP3.LUT R7, R7, R18, RZ, 0x3c, !PT ;  /* 0x0000001207077212 */ /* 0x000fc400078e3cff */
[----:B------:R-:W-:Y:S02]  /*6360*/  SEL R8, R8, RZ, P0 ;  /* 0x000000ff08087207 */ /* 0x000fe40000000000 */
[----:B------:R0:W-:Y:S02]  /*6370*/  UTMALDG.3D.MULTICAST [UR8], [UR16], UR21, desc[UR18] ;  /* 0x00001208100073b4 */ /* 0x0001e40008011815 */
[----:B0-----:R-:W-:Y:S01]  /*6380*/  UMOV UR8, UR24 ;  /* 0x0000001800087c82 */ /* 0x001fe20008000000 */
[----:B------:R-:W-:Y:S02]  /*6390*/  UMOV UR11, UR26 ;  /* 0x0000001a000b7c82 */ /* 0x000fe40008000000 */
[----:B------:R0:W-:Y:S02]  /*63a0*/  UTMALDG.3D.MULTICAST [UR8], [UR32], UR30, desc[UR18] ;  /* 0x00001208200073b4 */ /* 0x0001e4000801181e */
[----:B0-----:R-:W-:Y:S05]  /*63b0*/  @P1 BRA `(.L_x_118) ;  /* 0xfffffffc003c1947 */ /* 0x001fea000383ffff */
.L_x_115:
[----:B------:R-:W-:Y:S05]  /*63c0*/  BSYNC B1 ;  /* 0x0000000000017941 */ /* 0x000fea0003800000 */
.L_x_114:
[----:B------:R-:W-:Y:S01]  /*63d0*/  LOP3.LUT P1, RZ, R14, 0xff, RZ, 0xc0, !PT ;  /* 0x000000ff0eff7812 */ /* 0x000fe2000782c0ff */
[C---:B------:R-:W-:Y:S01]  /*63e0*/  IMAD.IADD R9, R11.reuse, 0x1, R12 ;  /* 0x000000010b097824 */ /* 0x040fe200078e020c */
[----:B------:R-:W-:Y:S01]  /*63f0*/  ULDC.64 UR8, c[0x0][0x650] ;  /* 0x0001940000087ab9 */ /* 0x000fe20000000a00 */
[----:B------:R-:W-:Y:S01]  /*6400*/  ISETP.GE.U32.AND P2, PT, R11, 0x12, PT ;  /* 0x000000120b00780c */ /* 0x000fe20003f46070 */
[----:B------:R-:W-:Y:S01]  /*6410*/  BSSY B1, `(.L_x_119) ;  /* 0x0000069000017945 */ /* 0x000fe20003800000 */
[----:B------:R-:W-:Y:S01]  /*6420*/  IMAD.MOV.U32 R13, RZ, RZ, -0x1 ;  /* 0xffffffffff0d7424 */ /* 0x000fe200078e00ff */
[----:B------:R-:W-:Y:S01]  /*6430*/  ISETP.GT.U32.AND P0, PT, R9, 0x11, PT ;  /* 0x000000110900780c */ /* 0x000fe20003f04070 */
[----:B------:R-:W-:Y:S01]  /*6440*/  IMAD.MOV.U32 R16, RZ, RZ, -0x1 ;  /* 0xffffffffff107424 */ /* 0x000fe200078e00ff */
[----:B------:R-:W-:Y:S02]  /*6450*/  PRMT R14, RZ, 0x7610, R14 ;  /* 0x00007610ff0e7816 */ /* 0x000fe4000000000e */
[----:B------:R-:W-:-:S03]  /*6460*/  ISETP.LT.U32.AND P0, PT, R11, 0x12, P0 ;  /* 0x000000120b00780c */ /* 0x000fc60000701070 */
[----:B------:R-:W0:Y:S01]  /*6470*/  @P1 S2R R7, SR_CgaCtaId ;  /* 0x0000000000071919 */ /* 0x000e220000008800 */
[----:B------:R-:W-:-:S04]  /*6480*/  @P1 MOV R6, 0x400 ;  /* 0x0000040000061802 */ /* 0x000fc80000000f00 */
[----:B0-----:R-:W-:Y:S01]  /*6490*/  @P1 LEA R8, R7, R6, 0x18 ;  /* 0x0000000607081211 */ /* 0x001fe200078ec0ff */
[----:B------:R-:W-:Y:S01]  /*64a0*/  IMAD.WIDE.U32 R6, R9, 0x38e38e39, RZ ;  /* 0x38e38e3909067825 */ /* 0x000fe200078e00ff */
[----:B------:R-:W-:Y:S02]  /*64b0*/  SEL R6, RZ, 0x1, !P0 ;  /* 0x00000001ff067807 */ /* 0x000fe40004000000 */
[----:B------:R0:W-:Y:S01]  /*64c0*/  @P1 SYNCS.ARRIVE.TRANS64.A1T0 RZ, [R8+URZ+0x138], RZ ;  /* 0x000138ff08ff19a7 */ /* 0x0001e2000810003f */
[----:B------:R-:W-:Y:S02]  /*64d0*/  IADD3 R4, P1, R4, UR22, RZ ;  /* 0x0000001604047c10 */ /* 0x000fe4000ff3e0ff */
[----:B------:R-:W-:Y:S01]  /*64e0*/  LOP3.LUT R3, R3, R6, RZ, 0x3c, !PT ;  /* 0x0000000603037212 */ /* 0x000fe200078e3cff */
[----:B------:R-:W-:Y:S01]  /*64f0*/  IMAD.MOV.U32 R6, RZ, RZ, -0x1 ;  /* 0xffffffffff067424 */ /* 0x000fe200078e00ff */
[----:B------:R-:W-:Y:S02]  /*6500*/  IADD3.X R5, R5, UR14, RZ, P1, !PT ;  /* 0x0000000e05057c10 */ /* 0x000fe40008ffe4ff */
[----:B------:R-:W-:-:S02]  /*6510*/  ISETP.GE.U32.AND P0, PT, R4, UR8, PT ;  /* 0x0000000804007c0c */ /* 0x000fc4000bf06070 */
[----:B0-----:R-:W-:Y:S02]  /*6520*/  SHF.R.U32.HI R8, RZ, 0x2, R7 ;  /* 0x00000002ff087819 */ /* 0x001fe40000011607 */
[----:B------:R-:W-:Y:S02]  /*6530*/  ISETP.GE.U32.AND.EX P0, PT, R5, UR9, PT, P0 ;  /* 0x0000000905007c0c */ /* 0x000fe4000bf06100 */
[----:B------:R-:W-:Y:S01]  /*6540*/  @P2 LOP3.LUT R3, R3, 0x1, R8, 0x78, !PT ;  /* 0x0000000103032812 */ /* 0x000fe200078e7808 */
[----:B------:R-:W-:Y:S01]  /*6550*/  IMAD R12, R8, -0x12, R9 ;  /* 0xffffffee080c7824 */ /* 0x000fe200078e0209 */
[----:B------:R-:W-:-:S09]  /*6560*/  PRMT R7, RZ, 0x7610, R7 ;  /* 0x00007610ff077816 */ /* 0x000fd20000000007 */
[----:B------:R-:W-:Y:S05]  /*6570*/  @P0 BRA `(.L_x_120) ;  /* 0x0000000400480947 */ /* 0x000fea0003800000 */
[----:B------:R-:W0:Y:S01]  /*6580*/  S2R R17, SR_CTAID.X ;  /* 0x0000000000117919 */ /* 0x000e220000002500 */
[----:B------:R-:W-:Y:S01]  /*6590*/  ULDC.64 UR8, c[0x0][0x628] ;  /* 0x00018a0000087ab9 */ /* 0x000fe20000000a00 */
[----:B------:R-:W1:Y:S01]  /*65a0*/  LDC R18, c[0x0][0x144] ;  /* 0x00005100ff127b82 */ /* 0x000e620000000800 */
[----:B------:R-:W-:Y:S01]  /*65b0*/  ISETP.NE.U32.AND P0, PT, RZ, UR8, PT ;  /* 0x00000008ff007c0c */ /* 0x000fe2000bf05070 */
[----:B------:R-:W2:Y:S01]  /*65c0*/  S2R R13, SR_CTAID.Y ;  /* 0x00000000000d7919 */ /* 0x000ea20000002600 */
[----:B------:R-:W-:Y:S01]  /*65d0*/  ULDC UR10, c[0x0][0x150] ;  /* 0x00005400000a7ab9 */ /* 0x000fe20000000800 */
[----:B------:R-:W-:Y:S01]  /*65e0*/  ULDC UR11, c[0x0][0x630] ;  /* 0x00018c00000b7ab9 */ /* 0x000fe20000000800 */
[----:B------:R-:W-:Y:S01]  /*65f0*/  ISETP.NE.AND.EX P0, PT, RZ, UR9, PT, P0 ;  /* 0x00000009ff007c0c */ /* 0x000fe2000bf05300 */
[----:B------:R-:W-:Y:S01]  /*6600*/  IMAD.MOV.U32 R6, RZ, RZ, R4 ;  /* 0x000000ffff067224 */ /* 0x000fe200078e0004 */
[----:B0-----:R-:W-:-:S05]  /*6610*/  I2FP.F32.U32 R7, R17 ;  /* 0x0000001100077245 */ /* 0x001fca0000201000 */
[----:B------:R-:W-:Y:S01]  /*6620*/  FMUL R20, R7, UR10 ;  /* 0x0000000a07147c20 */ /* 0x000fe20008400000 */
[----:B------:R-:W-:-:S05]  /*6630*/  IMAD.MOV.U32 R7, RZ, RZ, R5 ;  /* 0x000000ffff077224 */ /* 0x000fca00078e0005 */
[----:B--2---:R-:W-:Y:S05]  /*6640*/  @!P0 BRA `(.L_x_121) ;  /* 0x0000000000288947 */ /* 0x004fea0003800000 */
[----:B------:R-:W-:Y:S02]  /*6650*/  ULDC UR10, c[0x0][0x634] ;  /* 0x00018d00000a7ab9 */ /* 0x000fe40000000800 */
[----:B------:R-:W-:-:S05]  /*6660*/  IADD3 R7, P0, R4, UR10, RZ ;  /* 0x0000000a04077c10 */ /* 0x000fca000ff1e0ff */
[----:B------:R-:W-:-:S04]  /*6670*/  IMAD.X R19, RZ, RZ, R5, P0 ;  /* 0x000000ffff137224 */ /* 0x000fc800000e0605 */
[----:B------:R-:W-:-:S04]  /*6680*/  IMAD.WIDE.U32 R8, R19, UR8, RZ ;  /* 0x0000000813087c25 */ /* 0x000fc8000f8e00ff */
[----:B------:R-:W-:-:S04]  /*6690*/  IMAD.WIDE.U32 R8, P0, R7, UR9, R8 ;  /* 0x0000000907087c25 */ /* 0x000fc8000f800008 */
[----:B------:R-:W-:-:S04]  /*66a0*/  IMAD.WIDE.U32 R6, R7, UR8, RZ ;  /* 0x0000000807067c25 */ /* 0x000fc8000f8e00ff */
[----:B------:R-:W-:Y:S01]  /*66b0*/  IMAD.MOV.U32 R6, RZ, RZ, R9 ;  /* 0x000000ffff067224 */ /* 0x000fe200078e0009 */
[----:B------:R-:W-:Y:S01]  /*66c0*/  IADD3 RZ, P1, R7, R8, RZ ;  /* 0x0000000807ff7210 */ /* 0x000fe20007f3e0ff */
[----:B------:R-:W-:-:S04]  /*66d0*/  IMAD.X R7, RZ, RZ, RZ, P0 ;  /* 0x000000ffff077224 */ /* 0x000fc800000e06ff */
[----:B------:R-:W-:-:S08]  /*66e0*/  IMAD.WIDE.U32.X R6, R19, UR9, R6, P1 ;  /* 0x0000000913067c25 */ /* 0x000fd000088e0406 */
.L_x_121:
[--C-:B------:R-:W-:Y:S01]  /*66f0*/  SHF.R.U64 R16, R6, UR11, R7.reuse ;  /* 0x0000000b06107c19 */ /* 0x100fe20008001207 */
[----:B------:R-:W0:Y:S01]  /*6700*/  F2I.U32.TRUNC.NTZ R20, R20 ;  /* 0x0000001400147305 */ /* 0x000e22000020f000 */
[----:B------:R-:W-:Y:S01]  /*6710*/  SHF.R.U32.HI R6, RZ, UR11, R7 ;  /* 0x0000000bff067c19 */ /* 0x000fe20008011607 */
[----:B------:R-:W-:Y:S01]  /*6720*/  ULDC.64 UR8, c[0x0][0x620] ;  /* 0x0001880000087ab9 */ /* 0x000fe20000000a00 */
[----:B------:R-:W-:Y:S01]  /*6730*/  IADD3 R9, P0, RZ, -R16, RZ ;  /* 0x80000010ff097210 */ /* 0x000fe20007f1e0ff */
[----:B------:R-:W-:-:S04]  /*6740*/  ULDC.64 UR10, c[0x0][0x640] ;  /* 0x00019000000a7ab9 */ /* 0x000fc80000000a00 */
[----:B------:R-:W-:Y:S01]  /*6750*/  IMAD.X R6, RZ, RZ, ~R6, P0 ;  /* 0x000000ffff067224 */ /* 0x000fe200000e0e06 */
[----:B------:R-:W-:-:S03]  /*6760*/  ISETP.NE.U32.AND P0, PT, RZ, UR10, PT ;  /* 0x0000000aff007c0c */ /* 0x000fc6000bf05070 */
[----:B------:R-:W-:Y:S01]  /*6770*/  IMAD R8, R6, UR8, RZ ;  /* 0x0000000806087c24 */ /* 0x000fe2000f8e02ff */
[----:B------:R-:W-:Y:S01]  /*6780*/  ISETP.NE.AND.EX P0, PT, RZ, UR11, PT, P0 ;  /* 0x0000000bff007c0c */ /* 0x000fe2000bf05300 */
[----:B------:R-:W-:Y:S01]  /*6790*/  IMAD.WIDE.U32 R6, R9, UR8, R4 ;  /* 0x0000000809067c25 */ /* 0x000fe2000f8e0004 */
[----:B------:R-:W-:-:S03]  /*67a0*/  ULDC UR8, c[0x0][0x618] ;  /* 0x0001860000087ab9 */ /* 0x000fc60000000800 */
[----:B------:R-:W-:Y:S01]  /*67b0*/  IMAD R9, R9, UR9, R8 ;  /* 0x0000000909097c24 */ /* 0x000fe2000f8e0208 */
[----:B------:R-:W-:Y:S01]  /*67c0*/  ULDC UR9, c[0x0][0x154] ;  /* 0x0000550000097ab9 */ /* 0x000fe20000000800 */
[----:B0-----:R-:W-:Y:S02]  /*67d0*/  IMAD.MOV R8, RZ, RZ, -R20 ;  /* 0x000000ffff087224 */ /* 0x001fe400078e0a14 */
[----:B------:R-:W-:Y:S01]  /*67e0*/  IMAD.IADD R7, R7, 0x1, R9 ;  /* 0x0000000107077824 */ /* 0x000fe200078e0209 */
[----:B------:R-:W0:Y:S01]  /*67f0*/  LDC R20, c[0x0][0x148] ;  /* 0x00005200ff147b82 */ /* 0x000e220000000800 */
[----:B-1----:R-:W-:Y:S01]  /*6800*/  IMAD R17, R18, R8, R17 ;  /* 0x0000000812117224 */ /* 0x002fe200078e0211 */
[----:B------:R-:W-:Y:S02]  /*6810*/  I2FP.F32.U32 R8, R13 ;  /* 0x0000000d00087245 */ /* 0x000fe40000201000 */
[--C-:B------:R-:W-:Y:S02]  /*6820*/  SHF.R.U64 R18, R6, UR8, R7.reuse ;  /* 0x0000000806127c19 */ /* 0x100fe40008001207 */
[----:B------:R-:W-:Y:S01]  /*6830*/  SHF.R.U32.HI R7, RZ, UR8, R7 ;  /* 0x00000008ff077c19 */ /* 0x000fe20008011607 */
[----:B------:R-:W-:Y:S01]  /*6840*/  FMUL R8, R8, UR9 ;  /* 0x0000000908087c20 */ /* 0x000fe20008400000 */
[----:B------:R-:W-:-:S02]  /*6850*/  ULDC UR8, c[0x0][0x608] ;  /* 0x0001820000087ab9 */ /* 0x000fc40000000800 */
[--C-:B------:R-:W-:Y:S01]  /*6860*/  SHF.R.U64 R22, R18, UR8, R7.reuse ;  /* 0x0000000812167c19 */ /* 0x100fe20008001207 */
[----:B------:R1:W2:Y:S01]  /*6870*/  F2I.U32.TRUNC.NTZ R23, R8 ;  /* 0x0000000800177305 */ /* 0x0002a2000020f000 */
[----:B------:R-:W-:Y:S01]  /*6880*/  SHF.R.U32.HI R7, RZ, UR8, R7 ;  /* 0x00000008ff077c19 */ /* 0x000fe20008011607 */
[----:B------:R-:W-:-:S03]  /*6890*/  ULDC UR8, c[0x0][0x658] ;  /* 0x0001960000087ab9 */ /* 0x000fc60000000800 */
[--C-:B------:R-:W-:Y:S02]  /*68a0*/  SHF.R.U64 R19, R22, UR8, R7.reuse ;  /* 0x0000000816137c19 */ /* 0x100fe40008001207 */
[----:B------:R-:W-:-:S03]  /*68b0*/  SHF.R.U32.HI R21, RZ, UR8, R7 ;  /* 0x00000008ff157c19 */ /* 0x000fc60008011607 */
[----:B------:R-:W-:Y:S02]  /*68c0*/  IMAD.MOV.U32 R6, RZ, RZ, R19 ;  /* 0x000000ffff067224 */ /* 0x000fe400078e0013 */
[----:B------:R-:W-:Y:S01]  /*68d0*/  IMAD.MOV.U32 R7, RZ, RZ, R21 ;  /* 0x000000ffff077224 */ /* 0x000fe200078e0015 */
[----:B-1----:R-:W-:Y:S06]  /*68e0*/  @!P0 BRA `(.L_x_122) ;  /* 0x0000000000288947 */ /* 0x002fec0003800000 */
        /* <DEDUP_REMOVED lines=10> */
.L_x_122:
[----:B------:R-:W-:Y:S01]  /*6990*/  ULDC UR8, c[0x0][0x648] ;  /* 0x0001920000087ab9 */ /* 0x000fe20000000800 */
[----:B--2---:R-:W-:Y:S01]  /*69a0*/  IMAD.MOV R23, RZ, RZ, -R23 ;  /* 0x000000ffff177224 */ /* 0x004fe200078e0a17 */
[----:B------:R-:W-:Y:S01]  /*69b0*/  SHF.R.U64 R7, R6, UR8, R7 ;  /* 0x0000000806077c19 */ /* 0x000fe20008001207 */
[----:B------:R-:W-:Y:S01]  /*69c0*/  ULDC UR8, c[0x0][0x638] ;  /* 0x00018e0000087ab9 */ /* 0x000fe20000000800 */
[----:B------:R-:W-:Y:S01]  /*69d0*/  LOP3.LUT R6, R22, UR13, RZ, 0xc0, !PT ;  /* 0x0000000d16067c12 */ /* 0x000fe2000f8ec0ff */
[----:B0-----:R-:W-:Y:S01]  /*69e0*/  @P4 IMAD R17, R20, R23, R13 ;  /* 0x0000001714114224 */ /* 0x001fe200078e020d */
[----:B------:R-:W-:Y:S01]  /*69f0*/  LOP3.LUT R18, R18, UR4, RZ, 0xc0, !PT ;  /* 0x0000000412127c12 */ /* 0x000fe2000f8ec0ff */
[----:B------:R-:W-:Y:S01]  /*6a00*/  IMAD.MOV R8, RZ, RZ, -R7 ;  /* 0x000000ffff087224 */ /* 0x000fe200078e0a07 */
[----:B------:R-:W-:Y:S01]  /*6a10*/  ULDC UR9, c[0x0][0x610] ;  /* 0x0001840000097ab9 */ /* 0x000fe20000000800 */
[----:B------:R-:W-:Y:S02]  /*6a20*/  IMAD R6, R7, UR5, R6 ;  /* 0x0000000507067c24 */ /* 0x000fe4000f8e0206 */
[----:B------:R-:W-:Y:S01]  /*6a30*/  IMAD R19, R8, UR8, R19 ;  /* 0x0000000808137c24 */ /* 0x000fe2000f8e0213 */
[----:B------:R-:W-:Y:S01]  /*6a40*/  ULDC UR8, c[0x0][0x600] ;  /* 0x0001800000087ab9 */ /* 0x000fe20000000800 */
[----:B------:R-:W-:-:S02]  /*6a50*/  IMAD R17, R6, UR9, R17 ;  /* 0x0000000906117c24 */ /* 0x000fc4000f8e0211 */
[----:B------:R-:W-:Y:S02]  /*6a60*/  IMAD R6, R19, UR8, R18 ;  /* 0x0000000813067c24 */ /* 0x000fe4000f8e0212 */
[----:B------:R-:W-:-:S03]  /*6a70*/  IMAD.MOV.U32 R7, RZ, RZ, 0x1 ;  /* 0x00000001ff077424 */ /* 0x000fc600078e00ff */
[----:B------:R-:W-:Y:S02]  /*6a80*/  SEL R13, R6, R17, !P4 ;  /* 0x00000011060d7207 */ /* 0x000fe40006000000 */
[----:B------:R-:W-:-:S07]  /*6a90*/  SEL R6, R17, R6, !P4 ;  /* 0x0000000611067207 */ /* 0x000fce0006000000 */
.L_x_120:
[----:B------:R-:W-:Y:S05]  /*6aa0*/  BSYNC B1 ;  /* 0x0000000000017941 */ /* 0x000fea0003800000 */
.L_x_119:
[----:B------:R-:W-:-:S13]  /*6ab0*/  LOP3.LUT P0, RZ, R7, 0xff, RZ, 0xc0, !PT ;  /* 0x000000ff07ff7812 */ /* 0x000fda000780c0ff */
[----:B------:R-:W-:Y:S05]  /*6ac0*/  @P0 BRA `(.L_x_123) ;  /* 0xfffffff400400947 */ /* 0x000fea000383ffff */
[----:B------:R-:W-:Y:S05]  /*6ad0*/  BSYNC B0 ;  /* 0x0000000000007941 */ /* 0x000fea0003800000 */
.L_x_112:
[----:B------:R-:W-:-:S03]  /*6ae0*/  UMOV UR8, 0xffffffff ;  /* 0xffffffff00087882 */ /* 0x000fc60000000000 */
[----:B------:R-:W-:Y:S05]  /*6af0*/  BRA.DIV UR8, `(.L_x_124) ;  /* 0x0000000e08147947 */ /* 0x000fea000b800000 */
[----:B------:R-:W-:-:S13]  /*6b00*/  ELECT P0, URZ, PT ;  /* 0x00000000003f782f */ /* 0x000fda0003800000 */
.L_x_152:
[----:B------:R-:W-:Y:S04]  /*6b10*/  BSSY B0, `(.L_x_125) ;  /* 0x00000a9000007945 */ /* 0x000fe80003800000 */
[----:B------:R-:W-:Y:S05]  /*6b20*/  @!P0 BRA `(.L_x_126) ;  /* 0x00000008009c8947 */ /* 0x000fea0003800000 */
[----:B------:R-:W-:-:S04]  /*6b30*/  LOP3.LUT R2, R2, 0x2, RZ, 0xfc, !PT ;  /* 0x0000000202027812 */ /* 0x000fc800078efcff */
[----:B------:R-:W-:-:S13]  /*6b40*/  ISETP.NE.AND P0, PT, R2, 0x3, PT ;  /* 0x000000030200780c */ /* 0x000fda0003f05270 */
[----:B------:R-:W-:Y:S05]  /*6b50*/  @!P0 BRA `(.L_x_127) ;  /* 0x0000000000048947 */ /* 0x000fea0003800000 */
[----:B------:R-:W-:Y:S01]  /*6b60*/  BPT.TRAP 0x1 ;  /* 0x000000040000795c */ /* 0x000fe20000300000 */
.L_x_127:
[----:B------:R-:W0:Y:S01]  /*6b70*/  S2R R5, SR_CgaCtaId ;  /* 0x0000000000057919 */ /* 0x000e220000008800 */
[----:B------:R-:W-:Y:S02]  /*6b80*/  MOV R0, 0x400 ;  /* 0x0000040000007802 */ /* 0x000fe40000000f00 */
[----:B------:R-:W-:Y:S02]  /*6b90*/  SHF.L.U32 R2, R3, 0x1f, RZ ;  /* 0x0000001f03027819 */ /* 0x000fe400000006ff */
[----:B0-----:R-:W-:-:S05]  /*6ba0*/  LEA R5, R5, R0, 0x18 ;  /* 0x0000000005057211 */ /* 0x001fca00078ec0ff */
[----:B------:R-:W-:-:S04]  /*6bb0*/  VIADD R5, R5, 0x90 ;  /* 0x0000009005057836 */ /* 0x000fc80000000000 */
[C---:B------:R-:W-:Y:S02]  /*6bc0*/  IMAD R7, R12.reuse, 0x8, R5 ;  /* 0x000000080c077824 */ /* 0x040fe400078e0205 */
[----:B------:R-:W-:Y:S02]  /*6bd0*/  VIADD R12, R12, 0x1 ;  /* 0x000000010c0c7836 */ /* 0x000fe40000000000 */
[----:B------:R-:W0:Y:S03]  /*6be0*/  SYNCS.PHASECHK.TRANS64.TRYWAIT P0, [R7+URZ], R2 ;  /* 0x00000002070075a7 */ /* 0x000e26000800017f */
[----:B------:R-:W-:-:S04]  /*6bf0*/  ISETP.NE.AND P1, PT, R12, 0x12, PT ;  /* 0x000000120c00780c */ /* 0x000fc80003f25270 */
[----:B------:R-:W-:Y:S02]  /*6c00*/  SEL R0, RZ, 0x1, P1 ;  /* 0x00000001ff007807 */ /* 0x000fe40000800000 */
[----:B------:R-:W-:Y:S02]  /*6c10*/  SEL R12, R12, RZ, P1 ;  /* 0x000000ff0c0c7207 */ /* 0x000fe40000800000 */
[----:B------:R-:W-:-:S03]  /*6c20*/  LOP3.LUT R9, R3, R0, RZ, 0x3c, !PT ;  /* 0x0000000003097212 */ /* 0x000fc600078e3cff */
[----:B------:R-:W-:Y:S01]  /*6c30*/  IMAD R6, R12, 0x8, R5 ;  /* 0x000000080c067824 */ /* 0x000fe200078e0205 */
[----:B------:R-:W-:Y:S01]  /*6c40*/  SHF.L.U32 R3, R9, 0x1f, RZ ;  /* 0x0000001f09037819 */ /* 0x000fe200000006ff */
[----:B0-----:R-:W-:Y:S06]  /*6c50*/  @!P0 BRA `(.L_x_128) ;  /* 0x0000000800dc8947 */ /* 0x001fec0003800000 */
.L_x_153:
[----:B------:R-:W1:Y:S01]  /*6c60*/  SYNCS.PHASECHK.TRANS64.TRYWAIT P0, [R6+URZ], R3 ;  /* 0x00000003060075a7 */ /* 0x000e62000800017f */
[----:B------:R-:W-:-:S05]  /*6c70*/  VIADD R0, R12, 0x1 ;  /* 0x000000010c007836 */ /* 0x000fca0000000000 */
[----:B------:R-:W-:-:S04]  /*6c80*/  ISETP.NE.AND P1, PT, R0, 0x12, PT ;  /* 0x000000120000780c */ /* 0x000fc80003f25270 */
[----:B0-----:R-:W-:Y:S02]  /*6c90*/  SEL R2, RZ, 0x1, P1 ;  /* 0x00000001ff027807 */ /* 0x001fe40000800000 */
[----:B------:R-:W-:Y:S02]  /*6ca0*/  SEL R0, R0, RZ, P1 ;  /* 0x000000ff00007207 */ /* 0x000fe40000800000 */
[----:B------:R-:W-:-:S03]  /*6cb0*/  LOP3.LUT R9, R9, R2, RZ, 0x3c, !PT ;  /* 0x0000000209097212 */ /* 0x000fc600078e3cff */
[----:B------:R-:W-:Y:S01]  /*6cc0*/  IMAD R7, R0, 0x8, R5 ;  /* 0x0000000800077824 */ /* 0x000fe200078e0205 */
[----:B------:R-:W-:Y:S01]  /*6cd0*/  SHF.L.U32 R4, R9, 0x1f, RZ ;  /* 0x0000001f09047819 */ /* 0x000fe200000006ff */
[----:B-1----:R-:W-:Y:S06]  /*6ce0*/  @!P0 BRA `(.L_x_129) ;  /* 0x0000000800cc8947 */ /* 0x002fec0003800000 */
.L_x_154:
[----:B------:R-:W1:Y:S01]  /*6cf0*/  SYNCS.PHASECHK.TRANS64.TRYWAIT P0, [R7+URZ], R4 ;  /* 0x00000004070075a7 */ /* 0x000e62000800017f */
[----:B------:R-:W-:-:S05]  /*6d00*/  VIADD R0, R0, 0x1 ;  /* 0x0000000100007836 */ /* 0x000fca0000000000 */
[----:B------:R-:W-:-:S04]  /*6d10*/  ISETP.NE.AND P1, PT, R0, 0x12, PT ;  /* 0x000000120000780c */ /* 0x000fc80003f25270 */
[----:B------:R-:W-:Y:S02]  /*6d20*/  SEL R2, RZ, 0x1, P1 ;  /* 0x00000001ff027807 */ /* 0x000fe40000800000 */
[----:B------:R-:W-:Y:S02]  /*6d30*/  SEL R0, R0, RZ, P1 ;  /* 0x000000ff00007207 */ /* 0x000fe40000800000 */
[----:B------:R-:W-:-:S03]  /*6d40*/  LOP3.LUT R9, R9, R2, RZ, 0x3c, !PT ;  /* 0x0000000209097212 */ /* 0x000fc600078e3cff */
[----:B0-----:R-:W-:Y:S01]  /*6d50*/  IMAD R6, R0, 0x8, R5 ;  /* 0x0000000800067824 */ /* 0x001fe200078e0205 */
[----:B------:R-:W-:Y:S01]  /*6d60*/  SHF.L.U32 R3, R9, 0x1f, RZ ;  /* 0x0000001f09037819 */ /* 0x000fe200000006ff */
[----:B-1----:R-:W-:Y:S06]  /*6d70*/  @!P0 BRA `(.L_x_130) ;  /* 0x0000000800bc8947 */ /* 0x002fec0003800000 */
.L_x_155:
        /* <DEDUP_REMOVED lines=9> */
.L_x_156:
        /* <DEDUP_REMOVED lines=9> */
.L_x_157:
        /* <DEDUP_REMOVED lines=9> */
.L_x_158:
        /* <DEDUP_REMOVED lines=9> */
.L_x_159:
        /* <DEDUP_REMOVED lines=9> */
.L_x_160:
        /* <DEDUP_REMOVED lines=9> */
.L_x_161:
        /* <DEDUP_REMOVED lines=9> */
.L_x_162:
        /* <DEDUP_REMOVED lines=9> */
.L_x_163:
        /* <DEDUP_REMOVED lines=9> */
.L_x_164:
        /* <DEDUP_REMOVED lines=9> */
.L_x_165:
        /* <DEDUP_REMOVED lines=9> */
.L_x_166:
        /* <DEDUP_REMOVED lines=9> */
.L_x_167:
        /* <DEDUP_REMOVED lines=9> */
.L_x_168:
[----:B------:R-:W1:Y:S01]  /*74d0*/  SYNCS.PHASECHK.TRANS64.TRYWAIT P0, [R7+URZ], R4 ;  /* 0x00000004070075a7 */ /* 0x000e62000800017f */
[----:B------:R-:W-:-:S05]  /*74e0*/  VIADD R0, R0, 0x1 ;  /* 0x0000000100007836 */ /* 0x000fca0000000000 */
[----:B------:R-:W-:-:S04]  /*74f0*/  ISETP.NE.AND P1, PT, R0, 0x12, PT ;  /* 0x000000120000780c */ /* 0x000fc80003f25270 */
[----:B------:R-:W-:Y:S02]  /*7500*/  SEL R2, RZ, 0x1, P1 ;  /* 0x00000001ff027807 */ /* 0x000fe40000800000 */
[----:B------:R-:W-:Y:S02]  /*7510*/  SEL R0, R0, RZ, P1 ;  /* 0x000000ff00007207 */ /* 0x000fe40000800000 */
[----:B------:R-:W-:Y:S01]  /*7520*/  LOP3.LUT R2, R9, R2, RZ, 0x3c, !PT ;  /* 0x0000000209027212 */ /* 0x000fe200078e3cff */
[----:B-1----:R-:W-:Y:S06]  /*7530*/  @!P0 BRA `(.L_x_144) ;  /* 0x0000000400e48947 */ /* 0x002fec0003800000 */
.L_x_169:
[----:B------:R-:W-:Y:S01]  /*7540*/  IMAD R5, R0, 0x8, R5 ;  /* 0x0000000800057824 */ /* 0x000fe200078e0205 */
[----:B------:R-:W-:-:S07]  /*7550*/  SHF.L.U32 R0, R2, 0x1f, RZ ;  /* 0x0000001f02007819 */ /* 0x000fce00000006ff */
.L_x_145:
[----:B--2---:R2:W3:Y:S02]  /*7560*/  SYNCS.PHASECHK.TRANS64.TRYWAIT P0, [R5+URZ], R0 ;  /* 0x00000000050075a7 */ /* 0x0044e4000800017f */
[----:B---3--:R-:W-:Y:S05]  /*7570*/  @!P0 NANOSLEEP.SYNCS 0x989680 ;  /* 0x009896800000895d */ /* 0x008fea0003900000 */
[----:B------:R-:W3:Y:S02]  /*7580*/  @!P0 SYNCS.PHASECHK.TRANS64 P0, [R5+URZ], R0 ;  /* 0x00000000050085a7 */ /* 0x000ee4000800007f */
[----:B---3--:R-:W-:Y:S05]  /*7590*/  @!P0 BRA `(.L_x_145) ;  /* 0xfffffffc00f08947 */ /* 0x008fea000383ffff */
.L_x_126:
[----:B------:R-:W-:Y:S05]  /*75a0*/  BSYNC B0 ;  /* 0x0000000000007941 */ /* 0x000fea0003800000 */
.L_x_125:
[----:B------:R-:W-:Y:S05]  /*75b0*/  EXIT ;  /* 0x000000000000794d */ /* 0x000fea0003800000 */
.L_x_22:
[----:B-1----:R-:W-:-:S04]  /*75c0*/  IMAD.U32 R9, RZ, RZ, UR6 ;  /* 0x00000006ff097e24 */ /* 0x002fc8000f8e00ff */
[----:B------:R1:W3:Y:S03]  /*75d0*/  SYNCS.PHASECHK.TRANS64.TRYWAIT P0, [R9+URZ], R8 ;  /* 0x00000008090075a7 */ /* 0x0002e6000800017f */
[----:B---3--:R-:W-:Y:S05]  /*75e0*/  @!P0 NANOSLEEP.SYNCS 0x989680 ;  /* 0x009896800000895d */ /* 0x008fea0003900000 */
[----:B------:R-:W3:Y:S02]  /*75f0*/  @!P0 SYNCS.PHASECHK.TRANS64 P0, [R9+URZ], R8 ;  /* 0x00000008090085a7 */ /* 0x000ee4000800007f */
[----:B---3--:R-:W-:Y:S05]  /*7600*/  @!P0 BRA `(.L_x_22) ;  /* 0xfffffffc00ec8947 */ /* 0x008fea000383ffff */
[----:B------:R-:W-:Y:S05]  /*7610*/  BRA `(.L_x_21) ;  /* 0xffffffa0007c7947 */ /* 0x000fea000383ffff */
.L_x_28:
[----:B-1----:R-:W-:-:S04]  /*7620*/  IMAD.U32 R11, RZ, RZ, UR12 ;  /* 0x0000000cff0b7e24 */ /* 0x002fc8000f8e00ff */
[----:B------:R1:W3:Y:S03]  /*7630*/  SYNCS.PHASECHK.TRANS64.TRYWAIT P0, [R11+URZ], R10 ;  /* 0x0000000a0b0075a7 */ /* 0x0002e6000800017f */
[----:B---3--:R-:W-:Y:S05]  /*7640*/  @!P0 NANOSLEEP.SYNCS 0x989680 ;  /* 0x009896800000895d */ /* 0x008fea0003900000 */
[----:B------:R-:W3:Y:S02]  /*7650*/  @!P0 SYNCS.PHASECHK.TRANS64 P0, [R11+URZ], R10 ;  /* 0x0000000a0b0085a7 */ /* 0x000ee4000800007f */
[----:B---3--:R-:W-:Y:S05]  /*7660*/  @!P0 BRA `(.L_x_28) ;  /* 0xfffffffc00ec8947 */ /* 0x008fea000383ffff */
[----:B------:R-:W-:Y:S05]  /*7670*/  BRA `(.L_x_27) ;  /* 0xffffffa800047947 */ /* 0x000fea000383ffff */
.L_x_113:
[----:B------:R-:W-:Y:S01]  /*7680*/  BSSY B1, `(.L_x_146) ;  /* 0x0000006000017945 */ /* 0x000fe20003800000 */
[----:B------:R-:W-:-:S07]  /*7690*/  IMAD.MOV.U32 R7, RZ, RZ, -0x1 ;  /* 0xffffffffff077424 */ /* 0x000fce00078e00ff */
[----:B------:R-:W-:Y:S05]  /*76a0*/  WARPSYNC.COLLECTIVE R7, `(.L_x_147) ;  /* 0x00000000070c7348 */ /* 0x000fea0003c00000 */
[----:B------:R-:W-:Y:S02]  /*76b0*/  ELECT P0, UR62, PT ;  /* 0x00000000003e782f */ /* 0x000fe40003800000 */
[----:B------:R-:W-:Y:S01]  /*76c0*/  MOV R7, UR62 ;  /* 0x0000003e00077c02 */ /* 0x000fe20008000f00 */
[----:B------:R-:W-:Y:S10]  /*76d0*/  ENDCOLLECTIVE ;  /* 0x000000000000791b */ /* 0x000ff40003800000 */
.L_x_147:
[----:B------:R-:W-:Y:S05]  /*76e0*/  BSYNC B1 ;  /* 0x0000000000017941 */ /* 0x000fea0003800000 */
.L_x_146:
[----:B------:R-:W-:Y:S05]  /*76f0*/  BRA `(.L_x_148) ;  /* 0xffffffe800407947 */ /* 0x000fea000383ffff */
.L_x_116:
[----:B0-----:R0:W1:Y:S02]  /*7700*/  SYNCS.PHASECHK.TRANS64.TRYWAIT P0, [R18+URZ+0x90], R9 ;  /* 0x00009009120075a7 */ /* 0x001064000800017f */
[----:B-1----:R-:W-:Y:S05]  /*7710*/  @!P0 NANOSLEEP.SYNCS 0x989680 ;  /* 0x009896800000895d */ /* 0x002fea0003900000 */
[----:B------:R-:W1:Y:S02]  /*7720*/  @!P0 SYNCS.PHASECHK.TRANS64 P0, [R18+URZ+0x90], R9 ;  /* 0x00009009120085a7 */ /* 0x000e64000800007f */
[----:B-1----:R-:W-:Y:S05]  /*7730*/  @!P0 BRA `(.L_x_116) ;  /* 0xfffffffc00f08947 */ /* 0x002fea000383ffff */
[----:B------:R-:W-:Y:S05]  /*7740*/  BRA `(.L_x_149) ;  /* 0xffffffe8007c7947 */ /* 0x000fea000383ffff */
.L_x_124:
[----:B------:R-:W-:Y:S01]  /*7750*/  BSSY B0, `(.L_x_150) ;  /* 0x0000006000007945 */ /* 0x000fe20003800000 */
[----:B------:R-:W-:-:S07]  /*7760*/  IMAD.MOV.U32 R7, RZ, RZ, -0x1 ;  /* 0xffffffffff077424 */ /* 0x000fce00078e00ff */
[----:B------:R-:W-:Y:S05]  /*7770*/  WARPSYNC.COLLECTIVE R7, `(.L_x_151) ;  /* 0x00000000070c7348 */ /* 0x000fea0003c00000 */
[----:B------:R-:W-:Y:S02]  /*7780*/  ELECT P0, UR62, PT ;  /* 0x00000000003e782f */ /* 0x000fe40003800000 */
[----:B------:R-:W-:Y:S01]  /*7790*/  MOV R7, UR62 ;  /* 0x0000003e00077c02 */ /* 0x000fe20008000f00 */
[----:B------:R-:W-:Y:S10]  /*77a0*/  ENDCOLLECTIVE ;  /* 0x000000000000791b */ /* 0x000ff40003800000 */
.L_x_151:
[----:B------:R-:W-:Y:S05]  /*77b0*/  BSYNC B0 ;  /* 0x0000000000007941 */ /* 0x000fea0003800000 */
.L_x_150:
[----:B------:R-:W-:Y:S05]  /*77c0*/  BRA `(.L_x_152) ;  /* 0xfffffff000d07947 */ /* 0x000fea000383ffff */
.L_x_128:
[----:B0-----:R0:W1:Y:S02]  /*77d0*/  SYNCS.PHASECHK.TRANS64.TRYWAIT P0, [R7+URZ], R2 ;  /* 0x00000002070075a7 */ /* 0x001064000800017f */
[----:B-1----:R-:W-:Y:S05]  /*77e0*/  @!P0 NANOSLEEP.SYNCS 0x989680 ;  /* 0x009896800000895d */ /* 0x002fea0003900000 */
[----:B------:R-:W1:Y:S02]  /*77f0*/  @!P0 SYNCS.PHASECHK.TRANS64 P0, [R7+URZ], R2 ;  /* 0x00000002070085a7 */ /* 0x000e64000800007f */
[----:B-1----:R-:W-:Y:S05]  /*7800*/  @!P0 BRA `(.L_x_128) ;  /* 0xfffffffc00f08947 */ /* 0x002fea000383ffff */
[----:B------:R-:W-:Y:S05]  /*7810*/  BRA `(.L_x_153) ;  /* 0xfffffff400107947 */ /* 0x000fea000383ffff */
.L_x_129:
[----:B0-----:R0:W1:Y:S02]  /*7820*/  SYNCS.PHASECHK.TRANS64.TRYWAIT P0, [R6+URZ], R3 ;  /* 0x00000003060075a7 */ /* 0x001064000800017f */
[----:B-1----:R-:W-:Y:S05]  /*7830*/  @!P0 NANOSLEEP.SYNCS 0x989680 ;  /* 0x009896800000895d */ /* 0x002fea0003900000 */
[----:B------:R-:W1:Y:S02]  /*7840*/  @!P0 SYNCS.PHASECHK.TRANS64 P0, [R6+URZ], R3 ;  /* 0x00000003060085a7 */ /* 0x000e64000800007f */
[----:B-1----:R-:W-:Y:S05]  /*7850*/  @!P0 BRA `(.L_x_129) ;  /* 0xfffffffc00f08947 */ /* 0x002fea000383ffff */
[----:B------:R-:W-:Y:S05]  /*7860*/  BRA `(.L_x_154) ;  /* 0xfffffff400207947 */ /* 0x000fea000383ffff */
.L_x_130:
[----:B0-----:R0:W1:Y:S02]  /*7870*/  SYNCS.PHASECHK.TRANS64.TRYWAIT P0, [R7+URZ], R4 ;  /* 0x00000004070075a7 */ /* 0x001064000800017f */
[----:B-1----:R-:W-:Y:S05]  /*7880*/  @!P0 NANOSLEEP.SYNCS 0x989680 ;  /* 0x009896800000895d */ /* 0x002fea0003900000 */
[----:B------:R-:W1:Y:S02]  /*7890*/  @!P0 SYNCS.PHASECHK.TRANS64 P0, [R7+URZ], R4 ;  /* 0x00000004070085a7 */ /* 0x000e64000800007f */
[----:B-1----:R-:W-:Y:S05]  /*78a0*/  @!P0 BRA `(.L_x_130) ;  /* 0xfffffffc00f08947 */ /* 0x002fea000383ffff */
[----:B------:R-:W-:Y:S05]  /*78b0*/  BRA `(.L_x_155) ;  /* 0xfffffff400307947 */ /* 0x000fea000383ffff */
.L_x_131:
[----:B0-----:R0:W1:Y:S02]  /*78c0*/  SYNCS.PHASECHK.TRANS64.TRYWAIT P0, [R6+URZ], R3 ;  /* 0x00000003060075a7 */ /* 0x001064000800017f */
[----:B-1----:R-:W-:Y:S05]  /*78d0*/  @!P0 NANOSLEEP.SYNCS 0x989680 ;  /* 0x009896800000895d */ /* 0x002fea0003900000 */
[----:B------:R-:W1:Y:S02]  /*78e0*/  @!P0 SYNCS.PHASECHK.TRANS64 P0, [R6+URZ], R3 ;  /* 0x00000003060085a7 */ /* 0x000e64000800007f */
[----:B-1----:R-:W-:Y:S05]  /*78f0*/  @!P0 BRA `(.L_x_131) ;  /* 0xfffffffc00f08947 */ /* 0x002fea000383ffff */
[----:B------:R-:W-:Y:S05]  /*7900*/  BRA `(.L_x_156) ;  /* 0xfffffff400407947 */ /* 0x000fea000383ffff */
.L_x_132:
[----:B0-----:R0:W1:Y:S02]  /*7910*/  SYNCS.PHASECHK.TRANS64.TRYWAIT P0, [R7+URZ], R4 ;  /* 0x00000004070075a7 */ /* 0x001064000800017f */
[----:B-1----:R-:W-:Y:S05]  /*7920*/  @!P0 NANOSLEEP.SYNCS 0x989680 ;  /* 0x009896800000895d */ /* 0x002fea0003900000 */
[----:B------:R-:W1:Y:S02]  /*7930*/  @!P0 SYNCS.PHASECHK.TRANS64 P0, [R7+URZ], R4 ;  /* 0x00000004070085a7 */ /* 0x000e64000800007f */
[----:B-1----:R-:W-:Y:S05]  /*7940*/  @!P0 BRA `(.L_x_132) ;  /* 0xfffffffc00f08947 */ /* 0x002fea000383ffff */
[----:B------:R-:W-:Y:S05]  /*7950*/  BRA `(.L_x_157) ;  /* 0xfffffff400507947 */ /* 0x000fea000383ffff */
.L_x_133:
[----:B0-----:R0:W1:Y:S02]  /*7960*/  SYNCS.PHASECHK.TRANS64.TRYWAIT P0, [R6+URZ], R3 ;  /* 0x00000003060075a7 */ /* 0x001064000800017f */
[----:B-1----:R-:W-:Y:S05]  /*7970*/  @!P0 NANOSLEEP.SYNCS 0x989680 ;  /* 0x009896800000895d */ /* 0x002fea0003900000 */
[----:B------:R-:W1:Y:S02]  /*7980*/  @!P0 SYNCS.PHASECHK.TRANS64 P0, [R6+URZ], R3 ;  /* 0x00000003060085a7 */ /* 0x000e64000800007f */
[----:B-1----:R-:W-:Y:S05]  /*7990*/  @!P0 BRA `(.L_x_133) ;  /* 0xfffffffc00f08947 */ /* 0x002fea000383ffff */
[----:B------:R-:W-:Y:S05]  /*79a0*/  BRA `(.L_x_158) ;  /* 0xfffffff400607947 */ /* 0x000fea000383ffff */
.L_x_134:
[----:B0-----:R0:W1:Y:S02]  /*79b0*/  SYNCS.PHASECHK.TRANS64.TRYWAIT P0, [R7+URZ], R4 ;  /* 0x00000004070075a7 */ /* 0x001064000800017f */
[----:B-1----:R-:W-:Y:S05]  /*79c0*/  @!P0 NANOSLEEP.SYNCS 0x989680 ;  /* 0x009896800000895d */ /* 0x002fea0003900000 */
[----:B------:R-:W1:Y:S02]  /*79d0*/  @!P0 SYNCS.PHASECHK.TRANS64 P0, [R7+URZ], R4 ;  /* 0x00000004070085a7 */ /* 0x000e64000800007f */
[----:B-1----:R-:W-:Y:S05]  /*79e0*/  @!P0 BRA `(.L_x_134) ;  /* 0xfffffffc00f08947 */ /* 0x002fea000383ffff */
[----:B------:R-:W-:Y:S05]  /*79f0*/  BRA `(.L_x_159) ;  /* 0xfffffff400707947 */ /* 0x000fea000383ffff */
.L_x_135:
[----:B0-----:R0:W1:Y:S02]  /*7a00*/  SYNCS.PHASECHK.TRANS64.TRYWAIT P0, [R6+URZ], R3 ;  /* 0x00000003060075a7 */ /* 0x001064000800017f */
[----:B-1----:R-:W-:Y:S05]  /*7a10*/  @!P0 NANOSLEEP.SYNCS 0x989680 ;  /* 0x009896800000895d */ /* 0x002fea0003900000 */
[----:B------:R-:W1:Y:S02]  /*7a20*/  @!P0 SYNCS.PHASECHK.TRANS64 P0, [R6+URZ], R3 ;  /* 0x00000003060085a7 */ /* 0x000e64000800007f */
[----:B-1----:R-:W-:Y:S05]  /*7a30*/  @!P0 BRA `(.L_x_135) ;  /* 0xfffffffc00f08947 */ /* 0x002fea000383ffff */
[----:B------:R-:W-:Y:S05]  /*7a40*/  BRA `(.L_x_160) ;  /* 0xfffffff400807947 */ /* 0x000fea000383ffff */
.L_x_136:
[----:B0-----:R0:W1:Y:S02]  /*7a50*/  SYNCS.PHASECHK.TRANS64.TRYWAIT P0, [R7+URZ], R4 ;  /* 0x00000004070075a7 */ /* 0x001064000800017f */
[----:B-1----:R-:W-:Y:S05]  /*7a60*/  @!P0 NANOSLEEP.SYNCS 0x989680 ;  /* 0x009896800000895d */ /* 0x002fea0003900000 */
[----:B------:R-:W1:Y:S02]  /*7a70*/  @!P0 SYNCS.PHASECHK.TRANS64 P0, [R7+URZ], R4 ;  /* 0x00000004070085a7 */ /* 0x000e64000800007f */
[----:B-1----:R-:W-:Y:S05]  /*7a80*/  @!P0 BRA `(.L_x_136) ;  /* 0xfffffffc00f08947 */ /* 0x002fea000383ffff */
[----:B------:R-:W-:Y:S05]  /*7a90*/  BRA `(.L_x_161) ;  /* 0xfffffff400907947 */ /* 0x000fea000383ffff */
.L_x_137:
[----:B0-----:R0:W1:Y:S02]  /*7aa0*/  SYNCS.PHASECHK.TRANS64.TRYWAIT P0, [R6+URZ], R3 ;  /* 0x00000003060075a7 */ /* 0x001064000800017f */
[----:B-1----:R-:W-:Y:S05]  /*7ab0*/  @!P0 NANOSLEEP.SYNCS 0x989680 ;  /* 0x009896800000895d */ /* 0x002fea0003900000 */
[----:B------:R-:W1:Y:S02]  /*7ac0*/  @!P0 SYNCS.PHASECHK.TRANS64 P0, [R6+URZ], R3 ;  /* 0x00000003060085a7 */ /* 0x000e64000800007f */
[----:B-1----:R-:W-:Y:S05]  /*7ad0*/  @!P0 BRA `(.L_x_137) ;  /* 0xfffffffc00f08947 */ /* 0x002fea000383ffff */
[----:B------:R-:W-:Y:S05]  /*7ae0*/  BRA `(.L_x_162) ;  /* 0xfffffff400a07947 */ /* 0x000fea000383ffff */
.L_x_138:
[----:B0-----:R0:W1:Y:S02]  /*7af0*/  SYNCS.PHASECHK.TRANS64.TRYWAIT P0, [R7+URZ], R4 ;  /* 0x00000004070075a7 */ /* 0x001064000800017f */
[----:B-1----:R-:W-:Y:S05]  /*7b00*/  @!P0 NANOSLEEP.SYNCS 0x989680 ;  /* 0x009896800000895d */ /* 0x002fea0003900000 */
[----:B------:R-:W1:Y:S02]  /*7b10*/  @!P0 SYNCS.PHASECHK.TRANS64 P0, [R7+URZ], R4 ;  /* 0x00000004070085a7 */ /* 0x000e64000800007f */
[----:B-1----:R-:W-:Y:S05]  /*7b20*/  @!P0 BRA `(.L_x_138) ;  /* 0xfffffffc00f08947 */ /* 0x002fea000383ffff */
[----:B------:R-:W-:Y:S05]  /*7b30*/  BRA `(.L_x_163) ;  /* 0xfffffff400b07947 */ /* 0x000fea000383ffff */
.L_x_139:
[----:B0-----:R0:W1:Y:S02]  /*7b40*/  SYNCS.PHASECHK.TRANS64.TRYWAIT P0, [R6+URZ], R3 ;  /* 0x00000003060075a7 */ /* 0x001064000800017f */
[----:B-1----:R-:W-:Y:S05]  /*7b50*/  @!P0 NANOSLEEP.SYNCS 0x989680 ;  /* 0x009896800000895d */ /* 0x002fea0003900000 */
[----:B------:R-:W1:Y:S02]  /*7b60*/  @!P0 SYNCS.PHASECHK.TRANS64 P0, [R6+URZ], R3 ;  /* 0x00000003060085a7 */ /* 0x000e64000800007f */
[----:B-1----:R-:W-:Y:S05]  /*7b70*/  @!P0 BRA `(.L_x_139) ;  /* 0xfffffffc00f08947 */ /* 0x002fea000383ffff */
[----:B------:R-:W-:Y:S05]  /*7b80*/  BRA `(.L_x_164) ;  /* 0xfffffff400c07947 */ /* 0x000fea000383ffff */
.L_x_140:
[----:B0-----:R0:W1:Y:S02]  /*7b90*/  SYNCS.PHASECHK.TRANS64.TRYWAIT P0, [R7+URZ], R4 ;  /* 0x00000004070075a7 */ /* 0x001064000800017f */
[----:B-1----:R-:W-:Y:S05]  /*7ba0*/  @!P0 NANOSLEEP.SYNCS 0x989680 ;  /* 0x009896800000895d */ /* 0x002fea0003900000 */
[----:B------:R-:W1:Y:S02]  /*7bb0*/  @!P0 SYNCS.PHASECHK.TRANS64 P0, [R7+URZ], R4 ;  /* 0x00000004070085a7 */ /* 0x000e64000800007f */
[----:B-1----:R-:W-:Y:S05]  /*7bc0*/  @!P0 BRA `(.L_x_140) ;  /* 0xfffffffc00f08947 */ /* 0x002fea000383ffff */
[----:B------:R-:W-:Y:S05]  /*7bd0*/  BRA `(.L_x_165) ;  /* 0xfffffff400d07947 */ /* 0x000fea000383ffff */
.L_x_141:
[----:B0-----:R0:W1:Y:S02]  /*7be0*/  SYNCS.PHASECHK.TRANS64.TRYWAIT P0, [R6+URZ], R3 ;  /* 0x00000003060075a7 */ /* 0x001064000800017f */
[----:B-1----:R-:W-:Y:S05]  /*7bf0*/  @!P0 NANOSLEEP.SYNCS 0x989680 ;  /* 0x009896800000895d */ /* 0x002fea0003900000 */
[----:B------:R-:W1:Y:S02]  /*7c00*/  @!P0 SYNCS.PHASECHK.TRANS64 P0, [R6+URZ], R3 ;  /* 0x00000003060085a7 */ /* 0x000e64000800007f */
[----:B-1----:R-:W-:Y:S05]  /*7c10*/  @!P0 BRA `(.L_x_141) ;  /* 0xfffffffc00f08947 */ /* 0x002fea000383ffff */
[----:B------:R-:W-:Y:S05]  /*7c20*/  BRA `(.L_x_166) ;  /* 0xfffffff400e07947 */ /* 0x000fea000383ffff */
.L_x_142:
[----:B0-----:R0:W1:Y:S02]  /*7c30*/  SYNCS.PHASECHK.TRANS64.TRYWAIT P0, [R7+URZ], R4 ;  /* 0x00000004070075a7 */ /* 0x001064000800017f */
[----:B-1----:R-:W-:Y:S05]  /*7c40*/  @!P0 NANOSLEEP.SYNCS 0x989680 ;  /* 0x009896800000895d */ /* 0x002fea0003900000 */
[----:B------:R-:W1:Y:S02]  /*7c50*/  @!P0 SYNCS.PHASECHK.TRANS64 P0, [R7+URZ], R4 ;  /* 0x00000004070085a7 */ /* 0x000e64000800007f */
[----:B-1----:R-:W-:Y:S05]  /*7c60*/  @!P0 BRA `(.L_x_142) ;  /* 0xfffffffc00f08947 */ /* 0x002fea000383ffff */
[----:B------:R-:W-:Y:S05]  /*7c70*/  BRA `(.L_x_167) ;  /* 0xfffffff400f07947 */ /* 0x000fea000383ffff */
.L_x_143:
[----:B0-----:R0:W1:Y:S02]  /*7c80*/  SYNCS.PHASECHK.TRANS64.TRYWAIT P0, [R6+URZ], R3 ;  /* 0x00000003060075a7 */ /* 0x001064000800017f */
[----:B-1----:R-:W-:Y:S05]  /*7c90*/  @!P0 NANOSLEEP.SYNCS 0x989680 ;  /* 0x009896800000895d */ /* 0x002fea0003900000 */
[----:B------:R-:W1:Y:S02]  /*7ca0*/  @!P0 SYNCS.PHASECHK.TRANS64 P0, [R6+URZ], R3 ;  /* 0x00000003060085a7 */ /* 0x000e64000800007f */
[----:B-1----:R-:W-:Y:S05]  /*7cb0*/  @!P0 BRA `(.L_x_143) ;  /* 0xfffffffc00f08947 */ /* 0x002fea000383ffff */
[----:B------:R-:W-:Y:S05]  /*7cc0*/  BRA `(.L_x_168) ;  /* 0xfffffff800007947 */ /* 0x000fea000383ffff */
.L_x_144:
[----:B-1----:R1:W2:Y:S02]  /*7cd0*/  SYNCS.PHASECHK.TRANS64.TRYWAIT P0, [R7+URZ], R4 ;  /* 0x00000004070075a7 */ /* 0x0022a4000800017f */
[----:B--2---:R-:W-:Y:S05]  /*7ce0*/  @!P0 NANOSLEEP.SYNCS 0x989680 ;  /* 0x009896800000895d */ /* 0x004fea0003900000 */
[----:B------:R-:W2:Y:S02]  /*7cf0*/  @!P0 SYNCS.PHASECHK.TRANS64 P0, [R7+URZ], R4 ;  /* 0x00000004070085a7 */ /* 0x000ea4000800007f */
[----:B--2---:R-:W-:Y:S05]  /*7d00*/  @!P0 BRA `(.L_x_144) ;  /* 0xfffffffc00f08947 */ /* 0x004fea000383ffff */
[----:B------:R-:W-:Y:S05]  /*7d10*/  BRA `(.L_x_169) ;  /* 0xfffffff800087947 */ /* 0x000fea000383ffff */
.L_x_170:
[----:B------:R-:W-:-:S00]  /*7d20*/  BRA `(.L_x_170) ;  /* 0xfffffffc00fc7947 */ /* 0x000fc0000383ffff */
[----:B------:R-:W-:-:S00]  /*7d30*/  NOP ;  /* 0x0000000000007918 */ /* 0x000fc00000000000 */
        /* <DEDUP_REMOVED lines=12> */
.L_x_171:


//--------------------- .nv.shared._ZN7cutlass13device_kernelINS_4gemm6kernel13GemmUniversalIN4cute5tupleIJiiiiEEENS1_10collective13CollectiveMmaINS1_37MainloopSm90TmaGmmaWarpSpecializedFP8ILi18ENS5_IJNS4_1CILi4EEENSA_ILi2EEENSA_ILi1EEEEEENS1_35KernelTmaWarpSpecializedCooperativeEEENS5_IJNSA_ILi128EEENSA_ILi64EEESI_EEENS_12float_e4m3_tENS5_IJlSD_lEEESK_SL_NS4_8TiledMMAINS4_8MMA_AtomIJNS4_4SM904GMMA30MMA_64x64x32_F32E4M3E4M3_SS_TNILNSP_7ScaleInE1ELSR_1EEEEEENS4_6LayoutINS5_IJSC_SD_SD_EEENS5_IJSD_NSA_ILi0EEESW_EEEEENS5_IJNS4_10UnderscoreESZ_SZ_EEEEENS4_23SM90_TMA_LOAD_MULTICASTENS4_14ComposedLayoutINS4_7SwizzleILi2ELi4ELi3EEENS4_18smem_ptr_flag_bitsILi8EEENSU_INS5_IJNSA_ILi8EEESI_EEENS5_IJSI_SD_EEEEEEEvNS4_8identityES12_S1C_vS1D_EENS_8epilogue10collective6detail29Sm90TmaWarpSpecializedAdapterINS1G_15DefaultEpilogueISK_SL_SL_NS1F_6thread17LinearCombinationISK_Li1EffLNS1K_9ScaleType4KindE0ELNS_15FloatRoundStyleE2ESK_EENS1_15EpilogueDefaultEEEEEvvEEEEvNT_6ParamsE --------------------------
	.section	.nv.shared._ZN7cutlass13device_kernelINS_4gemm6kernel13GemmUniversalIN4cute5tupleIJiiiiEEENS1_10collective13CollectiveMmaINS1_37MainloopSm90TmaGmmaWarpSpecializedFP8ILi18ENS5_IJNS4_1CILi4EEENSA_ILi2EEENSA_ILi1EEEEEENS1_35KernelTmaWarpSpecializedCooperativeEEENS5_IJNSA_ILi128EEENSA_ILi64EEESI_EEENS_12float_e4m3_tENS5_IJlSD_lEEESK_SL_NS4_8TiledMMAINS4_8MMA_AtomIJNS4_4SM904GMMA30MMA_64x64x32_F32E4M3E4M3_SS_TNILNSP_7ScaleInE1ELSR_1EEEEEENS4_6LayoutINS5_IJSC_SD_SD_EEENS5_IJSD_NSA_ILi0EEESW_EEEEENS5_IJNS4_10UnderscoreESZ_SZ_EEEEENS4_23SM90_TMA_LOAD_MULTICASTENS4_14ComposedLayoutINS4_7SwizzleILi2ELi4ELi3EEENS4_18smem_ptr_flag_bitsILi8EEENSU_INS5_IJNSA_ILi8EEESI_EEENS5_IJSI_SD_EEEEEEEvNS4_8identityES12_S1C_vS1D_EENS_8epilogue10collective6detail29Sm90TmaWarpSpecializedAdapterINS1G_15DefaultEpilogueISK_SL_SL_NS1F_6thread17LinearCombinationISK_Li1EffLNS1K_9ScaleType4KindE0ELNS_15FloatRoundStyleE2ESK_EENS1_15EpilogueDefaultEEEEEvvEEEEvNT_6ParamsE,"aw",@nobits
	.sectionflags	@""
	.align	16
	.zero		1024


//--------------------- .nv.shared.reserved.0     --------------------------
	.section	.nv.shared.reserved.0,"aw",@nobits
	.weak		__nv_reservedSMEM_offset_0_alias
	.size		__nv_reservedSMEM_offset_0_alias, 0, 0
	.other		__nv_reservedSMEM_offset_0_alias,@"STO_CUDA_RESERVED_SHARED STV_DEFAULT"
__nv_reservedSMEM_offset_0_alias:
	.zero		0


//--------------------- .nv.global                --------------------------
	.section	.nv.global,"aw",@nobits
.nv.global:
	.type		_ZN40_INTERNAL_74557d26_4_k_cu_dcd6c120_274304cute1_E,@object
	.size		_ZN40_INTERNAL_74557d26_4_k_cu_dcd6c120_274304cute1_E,(_ZN40_INTERNAL_74557d26_4_k_cu_dcd6c120_274304cuda3std3__45__cpo6cbeginE - _ZN40_INTERNAL_74557d26_4_k_cu_dcd6c120_274304cute1_E)
_ZN40_INTERNAL_74557d26_4_k_cu_dcd6c120_274304cute1_E:
	.zero		1
	.type		_ZN40_INTERNAL_74557d26_4_k_cu_dcd6c120_274304cuda3std3__45__cpo6cbeginE,@object
	.size		_ZN40_INTERNAL_74557d26_4_k_cu_dcd6c120_274304cuda3std3__45__cpo6cbeginE,(_ZN40_INTERNAL_74557d26_4_k_cu_dcd6c120_274304cuda3std3__48in_placeE - _ZN40_INTERNAL_74557d26_4_k_cu_dcd6c120_274304cuda3std3__45__cpo6cbeginE)
_ZN40_INTERNAL_74557d26_4_k_cu_dcd6c120_274304cuda3std3__45__cpo6cbeginE:
	.zero		1
	.type		_ZN40_INTERNAL_74557d26_4_k_cu_dcd6c120_274304cuda3std3__48in_placeE,@object
	.size		_ZN40_INTERNAL_74557d26_4_k_cu_dcd6c120_274304cuda3std3__48in_placeE,(_ZN40_INTERNAL_74557d26_4_k_cu_dcd6c120_274304cuda3std6ranges3__45__cpo9iter_moveE - _ZN40_INTERNAL_74557d26_4_k_cu_dcd6c120_274304cuda3std3__48in_placeE)
_ZN40_INTERNAL_74557d26_4_k_cu_dcd6c120_274304cuda3std3__48in_placeE:
	.zero		1
	.type		_ZN40_INTERNAL_74557d26_4_k_cu_dcd6c120_274304cuda3std6ranges3__45__cpo9iter_moveE,@object
	.size		_ZN40_INTERNAL_74557d26_4_k_cu_dcd6c120_274304cuda3std6ranges3__45__cpo9iter_moveE,(_ZN40_INTERNAL_74557d26_4_k_cu_dcd6c120_274304cuda3std3__45__cpo5beginE - _ZN40_INTERNAL_74557d26_4_k_cu_dcd6c120_274304cuda3std6ranges3__45__cpo9iter_moveE)
_ZN40_INTERNAL_74557d26_4_k_cu_dcd6c120_274304cuda3std6ranges3__45__cpo9iter_moveE:
	.zero		1
	.type		_ZN40_INTERNAL_74557d26_4_k_cu_dcd6c120_274304cuda3std3__45__cpo5beginE,@object
	.size		_ZN40_INTERNAL_74557d26_4_k_cu_dcd6c120_274304cuda3std3__45__cpo5beginE,(_ZN40_INTERNAL_74557d26_4_k_cu_dcd6c120_274304cuda3std3__442_GLOBAL__N__74557d26_4_k_cu_dcd6c120_274306ignoreE - _ZN40_INTERNAL_74557d26_4_k_cu_dcd6c120_274304cuda3std3__45__cpo5beginE)
_ZN40_INTERNAL_74557d26_4_k_cu_dcd6c120_274304cuda3std3__45__cpo5beginE:
	.zero		1
	.type		_ZN40_INTERNAL_74557d26_4_k_cu_dcd6c120_274304cuda3std3__442_GLOBAL__N__74557d26_4_k_cu_dcd6c120_274306ignoreE,@object
	.size		_ZN40_INTERNAL_74557d26_4_k_cu_dcd6c120_274304cuda3std3__442_GLOBAL__N__74557d26_4_k_cu_dcd6c120_274306ignoreE,(_ZN40_INTERNAL_74557d26_4_k_cu_dcd6c120_274304cute7productE - _ZN40_INTERNAL_74557d26_4_k_cu_dcd6c120_274304cuda3std3__442_GLOBAL__N__74557d26_4_k_cu_dcd6c120_274306ignoreE)
_ZN40_INTERNAL_74557d26_4_k_cu_dcd6c120_274304cuda3std3__442_GLOBAL__N__74557d26_4_k_cu_dcd6c120_274306ignoreE:
	.zero		1
	.type		_ZN40_INTERNAL_74557d26_4_k_cu_dcd6c120_274304cute7productE,@object
	.size		_ZN40_INTERNAL_74557d26_4_k_cu_dcd6c120_274304cute7productE,(_ZN40_INTERNAL_74557d26_4_k_cu_dcd6c120_274304cuda3std3__45__cpo3endE - _ZN40_INTERNAL_74557d26_4_k_cu_dcd6c120_274304cute7productE)
_ZN40_INTERNAL_74557d26_4_k_cu_dcd6c120_274304cute7productE:
	.zero		1
	.type		_ZN40_INTERNAL_74557d26_4_k_cu_dcd6c120_274304cuda3std3__45__cpo3endE,@object
	.size		_ZN40_INTERNAL_74557d26_4_k_cu_dcd6c120_274304cuda3std3__45__cpo3endE,(_ZN40_INTERNAL_74557d26_4_k_cu_dcd6c120_274304cuda3std3__419piecewise_constructE - _ZN40_INTERNAL_74557d26_4_k_cu_dcd6c120_274304cuda3std3__45__cpo3endE)
_ZN40_INTERNAL_74557d26_4_k_cu_dcd6c120_274304cuda3std3__45__cpo3endE:
	.zero		1
	.type		_ZN40_INTERNAL_74557d26_4_k_cu_dcd6c120_274304cuda3std3__419piecewise_constructE,@object
	.size		_ZN40_INTERNAL_74557d26_4_k_cu_dcd6c120_274304cuda3std3__419piecewise_constructE,(_ZN40_INTERNAL_74557d26_4_k_cu_dcd6c120_274304cuda3std3__45__cpo4cendE - _ZN40_INTERNAL_74557d26_4_k_cu_dcd6c120_274304cuda3std3__419piecewise_constructE)
_ZN40_INTERNAL_74557d26_4_k_cu_dcd6c120_274304cuda3std3__419piecewise_constructE:
	.zero		1
	.type		_ZN40_INTERNAL_74557d26_4_k_cu_dcd6c120_274304cuda3std3__45__cpo4cendE,@object
	.size		_ZN40_INTERNAL_74557d26_4_k_cu_dcd6c120_274304cuda3std3__45__cpo4cendE,(_ZN40_INTERNAL_74557d26_4_k_cu_dcd6c120_274304cuda3std6ranges3__45__cpo4swapE - _ZN40_INTERNAL_74557d26_4_k_cu_dcd6c120_274304cuda3std3__45__cpo4cendE)
_ZN40_INTERNAL_74557d26_4_k_cu_dcd6c120_274304cuda3std3__45__cpo4cendE:
	.zero		1
	.type		_ZN40_INTERNAL_74557d26_4_k_cu_dcd6c120_274304cuda3std6ranges3__45__cpo4swapE,@object
	.size		_ZN40_INTERNAL_74557d26_4_k_cu_dcd6c120_274304cuda3std6ranges3__45__cpo4swapE,(.L_7 - _ZN40_INTERNAL_74557d26_4_k_cu_dcd6c120_274304cuda3std6ranges3__45__cpo4swapE)
_ZN40_INTERNAL_74557d26_4_k_cu_dcd6c120_274304cuda3std6ranges3__45__cpo4swapE:
	.zero		1
.L_7:


//--------------------- .nv.constant0._ZN7cutlass13device_kernelINS_4gemm6kernel13GemmUniversalIN4cute5tupleIJiiiiEEENS1_10collective13CollectiveMmaINS1_37MainloopSm90TmaGmmaWarpSpecializedFP8ILi18ENS5_IJNS4_1CILi4EEENSA_ILi2EEENSA_ILi1EEEEEENS1_35KernelTmaWarpSpecializedCooperativeEEENS5_IJNSA_ILi128EEENSA_ILi64EEESI_EEENS_12float_e4m3_tENS5_IJlSD_lEEESK_SL_NS4_8TiledMMAINS4_8MMA_AtomIJNS4_4SM904GMMA30MMA_64x64x32_F32E4M3E4M3_SS_TNILNSP_7ScaleInE1ELSR_1EEEEEENS4_6LayoutINS5_IJSC_SD_SD_EEENS5_IJSD_NSA_ILi0EEESW_EEEEENS5_IJNS4_10UnderscoreESZ_SZ_EEEEENS4_23SM90_TMA_LOAD_MULTICASTENS4_14ComposedLayoutINS4_7SwizzleILi2ELi4ELi3EEENS4_18smem_ptr_flag_bitsILi8EEENSU_INS5_IJNSA_ILi8EEESI_EEENS5_IJSI_SD_EEEEEEEvNS4_8identityES12_S1C_vS1D_EENS_8epilogue10collective6detail29Sm90TmaWarpSpecializedAdapterINS1G_15DefaultEpilogueISK_SL_SL_NS1F_6thread17LinearCombinationISK_Li1EffLNS1K_9ScaleType4KindE0ELNS_15FloatRoundStyleE2ESK_EENS1_15EpilogueDefaultEEEEEvvEEEEvNT_6ParamsE --------------------------
	.section	.nv.constant0._ZN7cutlass13device_kernelINS_4gemm6kernel13GemmUniversalIN4cute5tupleIJiiiiEEENS1_10collective13CollectiveMmaINS1_37MainloopSm90TmaGmmaWarpSpecializedFP8ILi18ENS5_IJNS4_1CILi4EEENSA_ILi2EEENSA_ILi1EEEEEENS1_35KernelTmaWarpSpecializedCooperativeEEENS5_IJNSA_ILi128EEENSA_ILi64EEESI_EEENS_12float_e4m3_tENS5_IJlSD_lEEESK_SL_NS4_8TiledMMAINS4_8MMA_AtomIJNS4_4SM904GMMA30MMA_64x64x32_F32E4M3E4M3_SS_TNILNSP_7ScaleInE1ELSR_1EEEEEENS4_6LayoutINS5_IJSC_SD_SD_EEENS5_IJSD_NSA_ILi0EEESW_EEEEENS5_IJNS4_10UnderscoreESZ_SZ_EEEEENS4_23SM90_TMA_LOAD_MULTICASTENS4_14ComposedLayoutINS4_7SwizzleILi2ELi4ELi3EEENS4_18smem_ptr_flag_bitsILi8EEENSU_INS5_IJNSA_ILi8EEESI_EEENS5_IJSI_SD_EEEEEEEvNS4_8identityES12_S1C_vS1D_EENS_8epilogue10collective6detail29Sm90TmaWarpSpecializedAdapterINS1G_15DefaultEpilogueISK_SL_SL_NS1F_6thread17LinearCombinationISK_Li1EffLNS1K_9ScaleType4KindE0ELNS_15FloatRoundStyleE2ESK_EENS1_15EpilogueDefaultEEEEEvvEEEEvNT_6ParamsE,"a",@progbits
	.sectionflags	@""
	.align	4
.nv.constant0._ZN7cutlass13device_kernelINS_4gemm6kernel13GemmUniversalIN4cute5tupleIJiiiiEEENS1_10collective13CollectiveMmaINS1_37MainloopSm90TmaGmmaWarpSpecializedFP8ILi18ENS5_IJNS4_1CILi4EEENSA_ILi2EEENSA_ILi1EEEEEENS1_35KernelTmaWarpSpecializedCooperativeEEENS5_IJNSA_ILi128EEENSA_ILi64EEESI_EEENS_12float_e4m3_tENS5_IJlSD_lEEESK_SL_NS4_8TiledMMAINS4_8MMA_AtomIJNS4_4SM904GMMA30MMA_64x64x32_F32E4M3E4M3_SS_TNILNSP_7ScaleInE1ELSR_1EEEEEENS4_6LayoutINS5_IJSC_SD_SD_EEENS5_IJSD_NSA_ILi0EEESW_EEEEENS5_IJNS4_10UnderscoreESZ_SZ_EEEEENS4_23SM90_TMA_LOAD_MULTICASTENS4_14ComposedLayoutINS4_7SwizzleILi2ELi4ELi3EEENS4_18smem_ptr_flag_bitsILi8EEENSU_INS5_IJNSA_ILi8EEESI_EEENS5_IJSI_SD_EEEEEEEvNS4_8identityES12_S1C_vS1D_EENS_8epilogue10collective6detail29Sm90TmaWarpSpecializedAdapterINS1G_15DefaultEpilogueISK_SL_SL_NS1F_6thread17LinearCombinationISK_Li1EffLNS1K_9ScaleType4KindE0ELNS_15FloatRoundStyleE2ESK_EENS1_15EpilogueDefaultEEEEEvvEEEEvNT_6ParamsE:
	.zero		1664


//--------------------- SYMBOLS --------------------------

	.type		.nv.reservedSmem.offset0,@object
	.size		.nv.reservedSmem.offset0,0x4
